//
// Generated by NVIDIA NVVM Compiler
//
// Compiler Build ID: CL-36424714
// Cuda compilation tools, release 13.0, V13.0.88
// Based on NVVM 20.0.0
//

.version 9.0
.target sm_100
.address_size 64

	// .globl	_Z18SoftMaxLossForwardPKfPKiS0_S0_S2_fibPf

.visible .entry _Z18SoftMaxLossForwardPKfPKiS0_S0_S2_fibPf(
	.param .u64 .ptr .align 1 _Z18SoftMaxLossForwardPKfPKiS0_S0_S2_fibPf_param_0,
	.param .u64 .ptr .align 1 _Z18SoftMaxLossForwardPKfPKiS0_S0_S2_fibPf_param_1,
	.param .u64 .ptr .align 1 _Z18SoftMaxLossForwardPKfPKiS0_S0_S2_fibPf_param_2,
	.param .u64 .ptr .align 1 _Z18SoftMaxLossForwardPKfPKiS0_S0_S2_fibPf_param_3,
	.param .u64 .ptr .align 1 _Z18SoftMaxLossForwardPKfPKiS0_S0_S2_fibPf_param_4,
	.param .f32 _Z18SoftMaxLossForwardPKfPKiS0_S0_S2_fibPf_param_5,
	.param .u32 _Z18SoftMaxLossForwardPKfPKiS0_S0_S2_fibPf_param_6,
	.param .u8 _Z18SoftMaxLossForwardPKfPKiS0_S0_S2_fibPf_param_7,
	.param .u64 .ptr .align 1 _Z18SoftMaxLossForwardPKfPKiS0_S0_S2_fibPf_param_8
)
{
	.reg .pred 	%p<29>;
	.reg .b16 	%rs<2>;
	.reg .b32 	%r<152>;
	.reg .b32 	%f<362>;
	.reg .b64 	%rd<81>;

	ld.param.u64 	%rd7, [_Z18SoftMaxLossForwardPKfPKiS0_S0_S2_fibPf_param_0];
	ld.param.u64 	%rd8, [_Z18SoftMaxLossForwardPKfPKiS0_S0_S2_fibPf_param_1];
	ld.param.u64 	%rd9, [_Z18SoftMaxLossForwardPKfPKiS0_S0_S2_fibPf_param_2];
	ld.param.u64 	%rd5, [_Z18SoftMaxLossForwardPKfPKiS0_S0_S2_fibPf_param_3];
	ld.param.u64 	%rd6, [_Z18SoftMaxLossForwardPKfPKiS0_S0_S2_fibPf_param_4];
	ld.param.f32 	%f31, [_Z18SoftMaxLossForwardPKfPKiS0_S0_S2_fibPf_param_5];
	ld.param.u32 	%r50, [_Z18SoftMaxLossForwardPKfPKiS0_S0_S2_fibPf_param_6];
	ld.param.s8 	%rs1, [_Z18SoftMaxLossForwardPKfPKiS0_S0_S2_fibPf_param_7];
	ld.param.u64 	%rd10, [_Z18SoftMaxLossForwardPKfPKiS0_S0_S2_fibPf_param_8];
	cvta.to.global.u64 	%rd1, %rd10;
	cvta.to.global.u64 	%rd2, %rd7;
	cvta.to.global.u64 	%rd3, %rd9;
	cvta.to.global.u64 	%rd4, %rd8;
	mov.u32 	%r51, %ctaid.x;
	mov.u32 	%r52, %ntid.x;
	mov.u32 	%r53, %tid.x;
	mad.lo.s32 	%r1, %r51, %r52, %r53;
	ld.global.u32 	%r2, [%rd4];
	ld.global.u32 	%r3, [%rd4+4];
	mul.lo.s32 	%r4, %r3, %r2;
	ld.global.u32 	%r54, [%rd4+12];
	mul.lo.s32 	%r55, %r4, %r54;
	setp.ge.s32 	%p1, %r1, %r55;
	@%p1 bra 	$L__BB0_32;
	cvta.to.global.u64 	%rd11, %rd6;
	div.s32 	%r56, %r1, %r2;
	mul.lo.s32 	%r57, %r56, %r2;
	sub.s32 	%r5, %r1, %r57;
	div.s32 	%r7, %r56, %r3;
	mul.lo.s32 	%r58, %r7, %r3;
	sub.s32 	%r6, %r56, %r58;
	ld.global.u32 	%r59, [%rd11];
	ld.global.u32 	%r60, [%rd11+4];
	mul.lo.s32 	%r61, %r60, %r59;
	ld.global.u32 	%r62, [%rd11+8];
	mul.lo.s32 	%r63, %r61, %r62;
	ld.global.u32 	%r64, [%rd11+12];
	mul.lo.s32 	%r65, %r63, %r64;
	ld.global.u32 	%r66, [%rd4+16];
	setp.ne.s32 	%p2, %r65, %r66;
	@%p2 bra 	$L__BB0_3;
	mul.wide.s32 	%rd14, %r7, 4;
	add.s64 	%rd15, %rd3, %rd14;
	ld.global.f32 	%f344, [%rd15];
	cvt.rn.f32.s32 	%f32, %r50;
	setp.lt.f32 	%p3, %f344, %f32;
	mov.u32 	%r139, %r7;
	@%p3 bra 	$L__BB0_32;
	bra.uni 	$L__BB0_4;
$L__BB0_3:
	mad.lo.s32 	%r67, %r3, %r7, %r6;
	mad.lo.s32 	%r139, %r67, %r2, %r5;
	mul.wide.s32 	%rd12, %r139, 4;
	add.s64 	%rd13, %rd3, %rd12;
	ld.global.f32 	%f344, [%rd13];
$L__BB0_4:
	ld.global.u32 	%r10, [%rd4+8];
	mul.lo.s32 	%r11, %r10, %r7;
	mul.lo.s32 	%r68, %r11, %r3;
	cvt.rzi.s32.f32 	%r69, %f344;
	sub.s32 	%r70, %r69, %r50;
	mad.lo.s32 	%r71, %r70, %r3, %r6;
	mad.lo.s32 	%r72, %r68, %r2, %r5;
	mad.lo.s32 	%r12, %r71, %r2, %r72;
	add.s32 	%r73, %r68, %r6;
	mad.lo.s32 	%r74, %r73, %r2, %r5;
	mul.wide.s32 	%rd16, %r74, 4;
	add.s64 	%rd17, %rd2, %rd16;
	ld.global.f32 	%f352, [%rd17];
	setp.lt.s32 	%p4, %r10, 1;
	@%p4 bra 	$L__BB0_17;
	and.b32  	%r13, %r10, 15;
	setp.lt.u32 	%p5, %r10, 16;
	mov.b32 	%r140, 0;
	@%p5 bra 	$L__BB0_8;
	and.b32  	%r140, %r10, 2147483632;
	neg.s32 	%r146, %r140;
	mul.lo.s32 	%r76, %r10, %r3;
	mad.lo.s32 	%r77, %r76, %r7, %r6;
	mad.lo.s32 	%r145, %r2, %r77, %r5;
	shl.b32 	%r17, %r4, 4;
	mul.wide.s32 	%rd20, %r4, 4;
$L__BB0_7:
	.pragma "nounroll";
	mul.wide.s32 	%rd18, %r145, 4;
	add.s64 	%rd19, %rd2, %rd18;
	ld.global.f32 	%f34, [%rd19];
	max.f32 	%f35, %f352, %f34;
	add.s64 	%rd21, %rd19, %rd20;
	ld.global.f32 	%f36, [%rd21];
	max.f32 	%f37, %f35, %f36;
	add.s64 	%rd22, %rd21, %rd20;
	ld.global.f32 	%f38, [%rd22];
	max.f32 	%f39, %f37, %f38;
	add.s64 	%rd23, %rd22, %rd20;
	ld.global.f32 	%f40, [%rd23];
	max.f32 	%f41, %f39, %f40;
	add.s64 	%rd24, %rd23, %rd20;
	ld.global.f32 	%f42, [%rd24];
	max.f32 	%f43, %f41, %f42;
	add.s64 	%rd25, %rd24, %rd20;
	ld.global.f32 	%f44, [%rd25];
	max.f32 	%f45, %f43, %f44;
	add.s64 	%rd26, %rd25, %rd20;
	ld.global.f32 	%f46, [%rd26];
	max.f32 	%f47, %f45, %f46;
	add.s64 	%rd27, %rd26, %rd20;
	ld.global.f32 	%f48, [%rd27];
	max.f32 	%f49, %f47, %f48;
	add.s64 	%rd28, %rd27, %rd20;
	ld.global.f32 	%f50, [%rd28];
	max.f32 	%f51, %f49, %f50;
	add.s64 	%rd29, %rd28, %rd20;
	ld.global.f32 	%f52, [%rd29];
	max.f32 	%f53, %f51, %f52;
	add.s64 	%rd30, %rd29, %rd20;
	ld.global.f32 	%f54, [%rd30];
	max.f32 	%f55, %f53, %f54;
	add.s64 	%rd31, %rd30, %rd20;
	ld.global.f32 	%f56, [%rd31];
	max.f32 	%f57, %f55, %f56;
	add.s64 	%rd32, %rd31, %rd20;
	ld.global.f32 	%f58, [%rd32];
	max.f32 	%f59, %f57, %f58;
	add.s64 	%rd33, %rd32, %rd20;
	ld.global.f32 	%f60, [%rd33];
	max.f32 	%f61, %f59, %f60;
	add.s64 	%rd34, %rd33, %rd20;
	ld.global.f32 	%f62, [%rd34];
	max.f32 	%f63, %f61, %f62;
	add.s64 	%rd35, %rd34, %rd20;
	ld.global.f32 	%f64, [%rd35];
	max.f32 	%f352, %f63, %f64;
	add.s32 	%r146, %r146, 16;
	add.s32 	%r145, %r145, %r17;
	setp.eq.s32 	%p6, %r146, 0;
	@%p6 bra 	$L__BB0_8;
	bra.uni 	$L__BB0_7;
$L__BB0_8:
	setp.eq.s32 	%p7, %r13, 0;
	@%p7 bra 	$L__BB0_17;
	and.b32  	%r19, %r10, 7;
	setp.lt.u32 	%p8, %r13, 8;
	@%p8 bra 	$L__BB0_11;
	add.s32 	%r78, %r11, %r140;
	mad.lo.s32 	%r79, %r78, %r3, %r6;
	mad.lo.s32 	%r80, %r79, %r2, %r5;
	mul.wide.s32 	%rd36, %r80, 4;
	add.s64 	%rd37, %rd2, %rd36;
	ld.global.f32 	%f66, [%rd37];
	max.f32 	%f67, %f352, %f66;
	mul.wide.s32 	%rd38, %r4, 4;
	add.s64 	%rd39, %rd37, %rd38;
	ld.global.f32 	%f68, [%rd39];
	max.f32 	%f69, %f67, %f68;
	add.s64 	%rd40, %rd39, %rd38;
	ld.global.f32 	%f70, [%rd40];
	max.f32 	%f71, %f69, %f70;
	add.s64 	%rd41, %rd40, %rd38;
	ld.global.f32 	%f72, [%rd41];
	max.f32 	%f73, %f71, %f72;
	add.s64 	%rd42, %rd41, %rd38;
	ld.global.f32 	%f74, [%rd42];
	max.f32 	%f75, %f73, %f74;
	add.s64 	%rd43, %rd42, %rd38;
	ld.global.f32 	%f76, [%rd43];
	max.f32 	%f77, %f75, %f76;
	add.s64 	%rd44, %rd43, %rd38;
	ld.global.f32 	%f78, [%rd44];
	max.f32 	%f79, %f77, %f78;
	add.s64 	%rd45, %rd44, %rd38;
	ld.global.f32 	%f80, [%rd45];
	max.f32 	%f352, %f79, %f80;
	add.s32 	%r140, %r140, 8;
$L__BB0_11:
	setp.eq.s32 	%p9, %r19, 0;
	@%p9 bra 	$L__BB0_17;
	and.b32  	%r22, %r10, 3;
	setp.lt.u32 	%p10, %r19, 4;
	@%p10 bra 	$L__BB0_14;
	add.s32 	%r81, %r11, %r140;
	mad.lo.s32 	%r82, %r81, %r3, %r6;
	mad.lo.s32 	%r83, %r82, %r2, %r5;
	mul.wide.s32 	%rd46, %r83, 4;
	add.s64 	%rd47, %rd2, %rd46;
	ld.global.f32 	%f82, [%rd47];
	max.f32 	%f83, %f352, %f82;
	mul.wide.s32 	%rd48, %r4, 4;
	add.s64 	%rd49, %rd47, %rd48;
	ld.global.f32 	%f84, [%rd49];
	max.f32 	%f85, %f83, %f84;
	add.s64 	%rd50, %rd49, %rd48;
	ld.global.f32 	%f86, [%rd50];
	max.f32 	%f87, %f85, %f86;
	add.s64 	%rd51, %rd50, %rd48;
	ld.global.f32 	%f88, [%rd51];
	max.f32 	%f352, %f87, %f88;
	add.s32 	%r140, %r140, 4;
$L__BB0_14:
	setp.eq.s32 	%p11, %r22, 0;
	@%p11 bra 	$L__BB0_17;
	add.s32 	%r84, %r140, %r11;
	mad.lo.s32 	%r85, %r3, %r84, %r6;
	mad.lo.s32 	%r144, %r2, %r85, %r5;
	neg.s32 	%r143, %r22;
$L__BB0_16:
	.pragma "nounroll";
	mul.wide.s32 	%rd52, %r144, 4;
	add.s64 	%rd53, %rd2, %rd52;
	ld.global.f32 	%f89, [%rd53];
	max.f32 	%f352, %f352, %f89;
	add.s32 	%r144, %r144, %r4;
	add.s32 	%r143, %r143, 1;
	setp.ne.s32 	%p12, %r143, 0;
	@%p12 bra 	$L__BB0_16;
$L__BB0_17:
	setp.lt.s32 	%p13, %r10, 1;
	mov.f32 	%f361, 0f00000000;
	@%p13 bra 	$L__BB0_29;
	and.b32  	%r31, %r10, 7;
	setp.lt.u32 	%p14, %r10, 8;
	mov.f32 	%f361, 0f00000000;
	mov.b32 	%r149, 0;
	@%p14 bra 	$L__BB0_21;
	and.b32  	%r149, %r10, 2147483640;
	neg.s32 	%r148, %r149;
	mul.lo.s32 	%r87, %r10, %r3;
	mad.lo.s32 	%r88, %r87, %r7, %r6;
	mad.lo.s32 	%r147, %r2, %r88, %r5;
	shl.b32 	%r35, %r4, 3;
	mov.f32 	%f361, 0f00000000;
	mul.wide.s32 	%rd56, %r4, 4;
$L__BB0_20:
	.pragma "nounroll";
	mul.wide.s32 	%rd54, %r147, 4;
	add.s64 	%rd55, %rd2, %rd54;
	ld.global.f32 	%f94, [%rd55];
	sub.f32 	%f95, %f94, %f352;
	fma.rn.f32 	%f96, %f95, 0f3BBB989D, 0f3F000000;
	cvt.sat.f32.f32 	%f97, %f96;
	mov.f32 	%f98, 0f4B400001;
	mov.f32 	%f99, 0f437C0000;
	fma.rm.f32 	%f100, %f97, %f99, %f98;
	add.f32 	%f101, %f100, 0fCB40007F;
	neg.f32 	%f102, %f101;
	fma.rn.f32 	%f103, %f95, 0f3FB8AA3B, %f102;
	fma.rn.f32 	%f104, %f95, 0f32A57060, %f103;
	mov.b32 	%r89, %f100;
	shl.b32 	%r90, %r89, 23;
	mov.b32 	%f105, %r90;
	ex2.approx.ftz.f32 	%f106, %f104;
	fma.rn.f32 	%f107, %f106, %f105, %f361;
	add.s64 	%rd57, %rd55, %rd56;
	ld.global.f32 	%f108, [%rd57];
	sub.f32 	%f109, %f108, %f352;
	fma.rn.f32 	%f110, %f109, 0f3BBB989D, 0f3F000000;
	cvt.sat.f32.f32 	%f111, %f110;
	fma.rm.f32 	%f112, %f111, %f99, %f98;
	add.f32 	%f113, %f112, 0fCB40007F;
	neg.f32 	%f114, %f113;
	fma.rn.f32 	%f115, %f109, 0f3FB8AA3B, %f114;
	fma.rn.f32 	%f116, %f109, 0f32A57060, %f115;
	mov.b32 	%r91, %f112;
	shl.b32 	%r92, %r91, 23;
	mov.b32 	%f117, %r92;
	ex2.approx.ftz.f32 	%f118, %f116;
	fma.rn.f32 	%f119, %f118, %f117, %f107;
	add.s64 	%rd58, %rd57, %rd56;
	ld.global.f32 	%f120, [%rd58];
	sub.f32 	%f121, %f120, %f352;
	fma.rn.f32 	%f122, %f121, 0f3BBB989D, 0f3F000000;
	cvt.sat.f32.f32 	%f123, %f122;
	fma.rm.f32 	%f124, %f123, %f99, %f98;
	add.f32 	%f125, %f124, 0fCB40007F;
	neg.f32 	%f126, %f125;
	fma.rn.f32 	%f127, %f121, 0f3FB8AA3B, %f126;
	fma.rn.f32 	%f128, %f121, 0f32A57060, %f127;
	mov.b32 	%r93, %f124;
	shl.b32 	%r94, %r93, 23;
	mov.b32 	%f129, %r94;
	ex2.approx.ftz.f32 	%f130, %f128;
	fma.rn.f32 	%f131, %f130, %f129, %f119;
	add.s64 	%rd59, %rd58, %rd56;
	ld.global.f32 	%f132, [%rd59];
	sub.f32 	%f133, %f132, %f352;
	fma.rn.f32 	%f134, %f133, 0f3BBB989D, 0f3F000000;
	cvt.sat.f32.f32 	%f135, %f134;
	fma.rm.f32 	%f136, %f135, %f99, %f98;
	add.f32 	%f137, %f136, 0fCB40007F;
	neg.f32 	%f138, %f137;
	fma.rn.f32 	%f139, %f133, 0f3FB8AA3B, %f138;
	fma.rn.f32 	%f140, %f133, 0f32A57060, %f139;
	mov.b32 	%r95, %f136;
	shl.b32 	%r96, %r95, 23;
	mov.b32 	%f141, %r96;
	ex2.approx.ftz.f32 	%f142, %f140;
	fma.rn.f32 	%f143, %f142, %f141, %f131;
	add.s64 	%rd60, %rd59, %rd56;
	ld.global.f32 	%f144, [%rd60];
	sub.f32 	%f145, %f144, %f352;
	fma.rn.f32 	%f146, %f145, 0f3BBB989D, 0f3F000000;
	cvt.sat.f32.f32 	%f147, %f146;
	fma.rm.f32 	%f148, %f147, %f99, %f98;
	add.f32 	%f149, %f148, 0fCB40007F;
	neg.f32 	%f150, %f149;
	fma.rn.f32 	%f151, %f145, 0f3FB8AA3B, %f150;
	fma.rn.f32 	%f152, %f145, 0f32A57060, %f151;
	mov.b32 	%r97, %f148;
	shl.b32 	%r98, %r97, 23;
	mov.b32 	%f153, %r98;
	ex2.approx.ftz.f32 	%f154, %f152;
	fma.rn.f32 	%f155, %f154, %f153, %f143;
	add.s64 	%rd61, %rd60, %rd56;
	ld.global.f32 	%f156, [%rd61];
	sub.f32 	%f157, %f156, %f352;
	fma.rn.f32 	%f158, %f157, 0f3BBB989D, 0f3F000000;
	cvt.sat.f32.f32 	%f159, %f158;
	fma.rm.f32 	%f160, %f159, %f99, %f98;
	add.f32 	%f161, %f160, 0fCB40007F;
	neg.f32 	%f162, %f161;
	fma.rn.f32 	%f163, %f157, 0f3FB8AA3B, %f162;
	fma.rn.f32 	%f164, %f157, 0f32A57060, %f163;
	mov.b32 	%r99, %f160;
	shl.b32 	%r100, %r99, 23;
	mov.b32 	%f165, %r100;
	ex2.approx.ftz.f32 	%f166, %f164;
	fma.rn.f32 	%f167, %f166, %f165, %f155;
	add.s64 	%rd62, %rd61, %rd56;
	ld.global.f32 	%f168, [%rd62];
	sub.f32 	%f169, %f168, %f352;
	fma.rn.f32 	%f170, %f169, 0f3BBB989D, 0f3F000000;
	cvt.sat.f32.f32 	%f171, %f170;
	fma.rm.f32 	%f172, %f171, %f99, %f98;
	add.f32 	%f173, %f172, 0fCB40007F;
	neg.f32 	%f174, %f173;
	fma.rn.f32 	%f175, %f169, 0f3FB8AA3B, %f174;
	fma.rn.f32 	%f176, %f169, 0f32A57060, %f175;
	mov.b32 	%r101, %f172;
	shl.b32 	%r102, %r101, 23;
	mov.b32 	%f177, %r102;
	ex2.approx.ftz.f32 	%f178, %f176;
	fma.rn.f32 	%f179, %f178, %f177, %f167;
	add.s64 	%rd63, %rd62, %rd56;
	ld.global.f32 	%f180, [%rd63];
	sub.f32 	%f181, %f180, %f352;
	fma.rn.f32 	%f182, %f181, 0f3BBB989D, 0f3F000000;
	cvt.sat.f32.f32 	%f183, %f182;
	fma.rm.f32 	%f184, %f183, %f99, %f98;
	add.f32 	%f185, %f184, 0fCB40007F;
	neg.f32 	%f186, %f185;
	fma.rn.f32 	%f187, %f181, 0f3FB8AA3B, %f186;
	fma.rn.f32 	%f188, %f181, 0f32A57060, %f187;
	mov.b32 	%r103, %f184;
	shl.b32 	%r104, %r103, 23;
	mov.b32 	%f189, %r104;
	ex2.approx.ftz.f32 	%f190, %f188;
	fma.rn.f32 	%f361, %f190, %f189, %f179;
	add.s32 	%r148, %r148, 8;
	add.s32 	%r147, %r147, %r35;
	setp.ne.s32 	%p15, %r148, 0;
	@%p15 bra 	$L__BB0_20;
$L__BB0_21:
	setp.eq.s32 	%p16, %r31, 0;
	@%p16 bra 	$L__BB0_29;
	and.b32  	%r45, %r10, 3;
	setp.lt.u32 	%p17, %r31, 4;
	@%p17 bra 	$L__BB0_24;
	add.s32 	%r105, %r11, %r149;
	mad.lo.s32 	%r106, %r105, %r3, %r6;
	mad.lo.s32 	%r107, %r106, %r2, %r5;
	mul.wide.s32 	%rd64, %r107, 4;
	add.s64 	%rd65, %rd2, %rd64;
	ld.global.f32 	%f192, [%rd65];
	sub.f32 	%f193, %f192, %f352;
	fma.rn.f32 	%f194, %f193, 0f3BBB989D, 0f3F000000;
	cvt.sat.f32.f32 	%f195, %f194;
	mov.f32 	%f196, 0f4B400001;
	mov.f32 	%f197, 0f437C0000;
	fma.rm.f32 	%f198, %f195, %f197, %f196;
	add.f32 	%f199, %f198, 0fCB40007F;
	neg.f32 	%f200, %f199;
	fma.rn.f32 	%f201, %f193, 0f3FB8AA3B, %f200;
	fma.rn.f32 	%f202, %f193, 0f32A57060, %f201;
	mov.b32 	%r108, %f198;
	shl.b32 	%r109, %r108, 23;
	mov.b32 	%f203, %r109;
	ex2.approx.ftz.f32 	%f204, %f202;
	fma.rn.f32 	%f205, %f204, %f203, %f361;
	mul.wide.s32 	%rd66, %r4, 4;
	add.s64 	%rd67, %rd65, %rd66;
	ld.global.f32 	%f206, [%rd67];
	sub.f32 	%f207, %f206, %f352;
	fma.rn.f32 	%f208, %f207, 0f3BBB989D, 0f3F000000;
	cvt.sat.f32.f32 	%f209, %f208;
	fma.rm.f32 	%f210, %f209, %f197, %f196;
	add.f32 	%f211, %f210, 0fCB40007F;
	neg.f32 	%f212, %f211;
	fma.rn.f32 	%f213, %f207, 0f3FB8AA3B, %f212;
	fma.rn.f32 	%f214, %f207, 0f32A57060, %f213;
	mov.b32 	%r110, %f210;
	shl.b32 	%r111, %r110, 23;
	mov.b32 	%f215, %r111;
	ex2.approx.ftz.f32 	%f216, %f214;
	fma.rn.f32 	%f217, %f216, %f215, %f205;
	add.s64 	%rd68, %rd67, %rd66;
	ld.global.f32 	%f218, [%rd68];
	sub.f32 	%f219, %f218, %f352;
	fma.rn.f32 	%f220, %f219, 0f3BBB989D, 0f3F000000;
	cvt.sat.f32.f32 	%f221, %f220;
	fma.rm.f32 	%f222, %f221, %f197, %f196;
	add.f32 	%f223, %f222, 0fCB40007F;
	neg.f32 	%f224, %f223;
	fma.rn.f32 	%f225, %f219, 0f3FB8AA3B, %f224;
	fma.rn.f32 	%f226, %f219, 0f32A57060, %f225;
	mov.b32 	%r112, %f222;
	shl.b32 	%r113, %r112, 23;
	mov.b32 	%f227, %r113;
	ex2.approx.ftz.f32 	%f228, %f226;
	fma.rn.f32 	%f229, %f228, %f227, %f217;
	add.s64 	%rd69, %rd68, %rd66;
	ld.global.f32 	%f230, [%rd69];
	sub.f32 	%f231, %f230, %f352;
	fma.rn.f32 	%f232, %f231, 0f3BBB989D, 0f3F000000;
	cvt.sat.f32.f32 	%f233, %f232;
	fma.rm.f32 	%f234, %f233, %f197, %f196;
	add.f32 	%f235, %f234, 0fCB40007F;
	neg.f32 	%f236, %f235;
	fma.rn.f32 	%f237, %f231, 0f3FB8AA3B, %f236;
	fma.rn.f32 	%f238, %f231, 0f32A57060, %f237;
	mov.b32 	%r114, %f234;
	shl.b32 	%r115, %r114, 23;
	mov.b32 	%f239, %r115;
	ex2.approx.ftz.f32 	%f240, %f238;
	fma.rn.f32 	%f361, %f240, %f239, %f229;
	add.s32 	%r149, %r149, 4;
$L__BB0_24:
	setp.eq.s32 	%p18, %r45, 0;
	@%p18 bra 	$L__BB0_29;
	setp.eq.s32 	%p19, %r45, 1;
	@%p19 bra 	$L__BB0_27;
	add.s32 	%r116, %r11, %r149;
	mad.lo.s32 	%r117, %r116, %r3, %r6;
	mad.lo.s32 	%r118, %r117, %r2, %r5;
	mul.wide.s32 	%rd70, %r118, 4;
	add.s64 	%rd71, %rd2, %rd70;
	ld.global.f32 	%f242, [%rd71];
	sub.f32 	%f243, %f242, %f352;
	fma.rn.f32 	%f244, %f243, 0f3BBB989D, 0f3F000000;
	cvt.sat.f32.f32 	%f245, %f244;
	mov.f32 	%f246, 0f4B400001;
	mov.f32 	%f247, 0f437C0000;
	fma.rm.f32 	%f248, %f245, %f247, %f246;
	add.f32 	%f249, %f248, 0fCB40007F;
	neg.f32 	%f250, %f249;
	fma.rn.f32 	%f251, %f243, 0f3FB8AA3B, %f250;
	fma.rn.f32 	%f252, %f243, 0f32A57060, %f251;
	mov.b32 	%r119, %f248;
	shl.b32 	%r120, %r119, 23;
	mov.b32 	%f253, %r120;
	ex2.approx.ftz.f32 	%f254, %f252;
	fma.rn.f32 	%f255, %f254, %f253, %f361;
	mul.wide.s32 	%rd72, %r4, 4;
	add.s64 	%rd73, %rd71, %rd72;
	ld.global.f32 	%f256, [%rd73];
	sub.f32 	%f257, %f256, %f352;
	fma.rn.f32 	%f258, %f257, 0f3BBB989D, 0f3F000000;
	cvt.sat.f32.f32 	%f259, %f258;
	fma.rm.f32 	%f260, %f259, %f247, %f246;
	add.f32 	%f261, %f260, 0fCB40007F;
	neg.f32 	%f262, %f261;
	fma.rn.f32 	%f263, %f257, 0f3FB8AA3B, %f262;
	fma.rn.f32 	%f264, %f257, 0f32A57060, %f263;
	mov.b32 	%r121, %f260;
	shl.b32 	%r122, %r121, 23;
	mov.b32 	%f265, %r122;
	ex2.approx.ftz.f32 	%f266, %f264;
	fma.rn.f32 	%f361, %f266, %f265, %f255;
	add.s32 	%r149, %r149, 2;
$L__BB0_27:
	and.b32  	%r123, %r10, 1;
	setp.eq.b32 	%p20, %r123, 1;
	not.pred 	%p21, %p20;
	@%p21 bra 	$L__BB0_29;
	add.s32 	%r124, %r11, %r149;
	mad.lo.s32 	%r125, %r124, %r3, %r6;
	mad.lo.s32 	%r126, %r125, %r2, %r5;
	mul.wide.s32 	%rd74, %r126, 4;
	add.s64 	%rd75, %rd2, %rd74;
	ld.global.f32 	%f267, [%rd75];
	sub.f32 	%f268, %f267, %f352;
	fma.rn.f32 	%f269, %f268, 0f3BBB989D, 0f3F000000;
	cvt.sat.f32.f32 	%f270, %f269;
	mov.f32 	%f271, 0f4B400001;
	mov.f32 	%f272, 0f437C0000;
	fma.rm.f32 	%f273, %f270, %f272, %f271;
	add.f32 	%f274, %f273, 0fCB40007F;
	neg.f32 	%f275, %f274;
	fma.rn.f32 	%f276, %f268, 0f3FB8AA3B, %f275;
	fma.rn.f32 	%f277, %f268, 0f32A57060, %f276;
	mov.b32 	%r127, %f273;
	shl.b32 	%r128, %r127, 23;
	mov.b32 	%f278, %r128;
	ex2.approx.ftz.f32 	%f279, %f277;
	fma.rn.f32 	%f361, %f279, %f278, %f361;
$L__BB0_29:
	mul.wide.s32 	%rd76, %r12, 4;
	add.s64 	%rd77, %rd2, %rd76;
	ld.global.f32 	%f280, [%rd77];
	sub.f32 	%f281, %f280, %f352;
	fma.rn.f32 	%f282, %f281, 0f3BBB989D, 0f3F000000;
	cvt.sat.f32.f32 	%f283, %f282;
	mov.f32 	%f284, 0f4B400001;
	mov.f32 	%f285, 0f437C0000;
	fma.rm.f32 	%f286, %f283, %f285, %f284;
	add.f32 	%f287, %f286, 0fCB40007F;
	neg.f32 	%f288, %f287;
	fma.rn.f32 	%f289, %f281, 0f3FB8AA3B, %f288;
	fma.rn.f32 	%f290, %f281, 0f32A57060, %f289;
	mov.b32 	%r129, %f286;
	shl.b32 	%r130, %r129, 23;
	mov.b32 	%f291, %r130;
	ex2.approx.ftz.f32 	%f292, %f290;
	mul.f32 	%f293, %f292, %f291;
	div.rn.f32 	%f30, %f293, %f361;
	setp.eq.s16 	%p22, %rs1, 0;
	@%p22 bra 	$L__BB0_31;
	cvta.to.global.u64 	%rd78, %rd5;
	mul.wide.s32 	%rd79, %r139, 4;
	add.s64 	%rd80, %rd78, %rd79;
	ld.global.f32 	%f294, [%rd80];
	neg.f32 	%f295, %f294;
	max.f32 	%f296, %f30, %f31;
	setp.lt.f32 	%p23, %f296, 0f00800000;
	mul.f32 	%f297, %f296, 0f4B000000;
	selp.f32 	%f298, %f297, %f296, %p23;
	selp.f32 	%f299, 0fC1B80000, 0f00000000, %p23;
	mov.b32 	%r131, %f298;
	add.s32 	%r132, %r131, -1059760811;
	and.b32  	%r133, %r132, -8388608;
	sub.s32 	%r134, %r131, %r133;
	mov.b32 	%f300, %r134;
	cvt.rn.f32.s32 	%f301, %r133;
	fma.rn.f32 	%f302, %f301, 0f34000000, %f299;
	add.f32 	%f303, %f300, 0fBF800000;
	fma.rn.f32 	%f304, %f303, 0fBE055027, 0f3E1039F6;
	fma.rn.f32 	%f305, %f304, %f303, 0fBDF8CDCC;
	fma.rn.f32 	%f306, %f305, %f303, 0f3E0F2955;
	fma.rn.f32 	%f307, %f306, %f303, 0fBE2AD8B9;
	fma.rn.f32 	%f308, %f307, %f303, 0f3E4CED0B;
	fma.rn.f32 	%f309, %f308, %f303, 0fBE7FFF22;
	fma.rn.f32 	%f310, %f309, %f303, 0f3EAAAA78;
	fma.rn.f32 	%f311, %f310, %f303, 0fBF000000;
	mul.f32 	%f312, %f303, %f311;
	fma.rn.f32 	%f313, %f312, %f303, %f303;
	fma.rn.f32 	%f314, %f302, 0f3F317218, %f313;
	setp.gt.u32 	%p24, %r131, 2139095039;
	fma.rn.f32 	%f315, %f298, 0f7F800000, 0f7F800000;
	selp.f32 	%f316, %f315, %f314, %p24;
	setp.eq.f32 	%p25, %f298, 0f00000000;
	selp.f32 	%f317, 0fFF800000, %f316, %p25;
	mul.f32 	%f318, %f317, %f295;
	atom.global.add.f32 	%f319, [%rd1], %f318;
	bra.uni 	$L__BB0_32;
$L__BB0_31:
	max.f32 	%f320, %f30, %f31;
	setp.lt.f32 	%p26, %f320, 0f00800000;
	mul.f32 	%f321, %f320, 0f4B000000;
	selp.f32 	%f322, %f321, %f320, %p26;
	selp.f32 	%f323, 0fC1B80000, 0f00000000, %p26;
	mov.b32 	%r135, %f322;
	add.s32 	%r136, %r135, -1059760811;
	and.b32  	%r137, %r136, -8388608;
	sub.s32 	%r138, %r135, %r137;
	mov.b32 	%f324, %r138;
	cvt.rn.f32.s32 	%f325, %r137;
	fma.rn.f32 	%f326, %f325, 0f34000000, %f323;
	add.f32 	%f327, %f324, 0fBF800000;
	fma.rn.f32 	%f328, %f327, 0fBE055027, 0f3E1039F6;
	fma.rn.f32 	%f329, %f328, %f327, 0fBDF8CDCC;
	fma.rn.f32 	%f330, %f329, %f327, 0f3E0F2955;
	fma.rn.f32 	%f331, %f330, %f327, 0fBE2AD8B9;
	fma.rn.f32 	%f332, %f331, %f327, 0f3E4CED0B;
	fma.rn.f32 	%f333, %f332, %f327, 0fBE7FFF22;
	fma.rn.f32 	%f334, %f333, %f327, 0f3EAAAA78;
	fma.rn.f32 	%f335, %f334, %f327, 0fBF000000;
	mul.f32 	%f336, %f327, %f335;
	fma.rn.f32 	%f337, %f336, %f327, %f327;
	fma.rn.f32 	%f338, %f326, 0f3F317218, %f337;
	setp.gt.u32 	%p27, %r135, 2139095039;
	fma.rn.f32 	%f339, %f322, 0f7F800000, 0f7F800000;
	selp.f32 	%f340, %f339, %f338, %p27;
	setp.eq.f32 	%p28, %f322, 0f00000000;
	neg.f32 	%f341, %f340;
	selp.f32 	%f342, 0f7F800000, %f341, %p28;
	atom.global.add.f32 	%f343, [%rd1], %f342;
$L__BB0_32:
	ret;

}
	// .globl	_Z19SoftMaxLossBackwardPKfPKiS0_S0_S2_ffibPf
.visible .entry _Z19SoftMaxLossBackwardPKfPKiS0_S0_S2_ffibPf(
	.param .u64 .ptr .align 1 _Z19SoftMaxLossBackwardPKfPKiS0_S0_S2_ffibPf_param_0,
	.param .u64 .ptr .align 1 _Z19SoftMaxLossBackwardPKfPKiS0_S0_S2_ffibPf_param_1,
	.param .u64 .ptr .align 1 _Z19SoftMaxLossBackwardPKfPKiS0_S0_S2_ffibPf_param_2,
	.param .u64 .ptr .align 1 _Z19SoftMaxLossBackwardPKfPKiS0_S0_S2_ffibPf_param_3,
	.param .u64 .ptr .align 1 _Z19SoftMaxLossBackwardPKfPKiS0_S0_S2_ffibPf_param_4,
	.param .f32 _Z19SoftMaxLossBackwardPKfPKiS0_S0_S2_ffibPf_param_5,
	.param .f32 _Z19SoftMaxLossBackwardPKfPKiS0_S0_S2_ffibPf_param_6,
	.param .u32 _Z19SoftMaxLossBackwardPKfPKiS0_S0_S2_ffibPf_param_7,
	.param .u8 _Z19SoftMaxLossBackwardPKfPKiS0_S0_S2_ffibPf_param_8,
	.param .u64 .ptr .align 1 _Z19SoftMaxLossBackwardPKfPKiS0_S0_S2_ffibPf_param_9
)
{
	.reg .pred 	%p<31>;
	.reg .b16 	%rs<2>;
	.reg .b32 	%r<149>;
	.reg .b32 	%f<336>;
	.reg .b64 	%rd<91>;

	ld.param.u64 	%rd9, [_Z19SoftMaxLossBackwardPKfPKiS0_S0_S2_ffibPf_param_0];
	ld.param.u64 	%rd10, [_Z19SoftMaxLossBackwardPKfPKiS0_S0_S2_ffibPf_param_1];
	ld.param.u64 	%rd11, [_Z19SoftMaxLossBackwardPKfPKiS0_S0_S2_ffibPf_param_2];
	ld.param.u64 	%rd8, [_Z19SoftMaxLossBackwardPKfPKiS0_S0_S2_ffibPf_param_4];
	ld.param.f32 	%f28, [_Z19SoftMaxLossBackwardPKfPKiS0_S0_S2_ffibPf_param_5];
	ld.param.f32 	%f29, [_Z19SoftMaxLossBackwardPKfPKiS0_S0_S2_ffibPf_param_6];
	ld.param.u32 	%r51, [_Z19SoftMaxLossBackwardPKfPKiS0_S0_S2_ffibPf_param_7];
	ld.param.s8 	%rs1, [_Z19SoftMaxLossBackwardPKfPKiS0_S0_S2_ffibPf_param_8];
	ld.param.u64 	%rd12, [_Z19SoftMaxLossBackwardPKfPKiS0_S0_S2_ffibPf_param_9];
	cvta.to.global.u64 	%rd1, %rd12;
	cvta.to.global.u64 	%rd2, %rd9;
	cvta.to.global.u64 	%rd3, %rd11;
	cvta.to.global.u64 	%rd4, %rd10;
	mov.u32 	%r52, %ctaid.x;
	mov.u32 	%r53, %ntid.x;
	mov.u32 	%r54, %tid.x;
	mad.lo.s32 	%r1, %r52, %r53, %r54;
	ld.global.u32 	%r2, [%rd4];
	ld.global.u32 	%r3, [%rd4+4];
	mul.lo.s32 	%r4, %r3, %r2;
	ld.global.u32 	%r5, [%rd4+8];
	mul.lo.s32 	%r6, %r4, %r5;
	ld.global.u32 	%r7, [%rd4+12];
	mul.lo.s32 	%r55, %r6, %r7;
	setp.ge.s32 	%p2, %r1, %r55;
	@%p2 bra 	$L__BB1_36;
	cvta.to.global.u64 	%rd13, %rd8;
	div.s32 	%r56, %r1, %r2;
	mul.lo.s32 	%r57, %r56, %r2;
	sub.s32 	%r8, %r1, %r57;
	div.s32 	%r58, %r56, %r3;
	mul.lo.s32 	%r59, %r58, %r3;
	sub.s32 	%r9, %r56, %r59;
	div.s32 	%r10, %r58, %r5;
	ld.global.u32 	%r60, [%rd13];
	ld.global.u32 	%r61, [%rd13+4];
	mul.lo.s32 	%r62, %r61, %r60;
	ld.global.u32 	%r63, [%rd13+8];
	mul.lo.s32 	%r64, %r62, %r63;
	ld.global.u32 	%r65, [%rd13+12];
	mul.lo.s32 	%r66, %r64, %r65;
	ld.global.u32 	%r67, [%rd4+16];
	setp.ne.s32 	%p3, %r66, %r67;
	@%p3 bra 	$L__BB1_3;
	mul.wide.s32 	%rd15, %r10, 4;
	add.s64 	%rd16, %rd3, %rd15;
	ld.global.f32 	%f30, [%rd16];
	cvt.rn.f32.s32 	%f31, %r51;
	setp.lt.f32 	%p5, %f30, %f31;
	mov.b32 	%r136, -1;
	mov.b64 	%rd90, -1;
	mov.pred 	%p30, -1;
	mov.u32 	%r135, %r10;
	@%p5 bra 	$L__BB1_6;
	bra.uni 	$L__BB1_4;
$L__BB1_3:
	mad.lo.s32 	%r68, %r3, %r10, %r9;
	mad.lo.s32 	%r135, %r68, %r2, %r8;
$L__BB1_4:
	setp.eq.s32 	%p7, %r135, -1;
	mov.b32 	%r136, -1;
	mov.b64 	%rd90, -1;
	mov.pred 	%p30, -1;
	@%p7 bra 	$L__BB1_6;
	cvt.s64.s32 	%rd90, %r135;
	mul.wide.s32 	%rd18, %r135, 4;
	add.s64 	%rd19, %rd3, %rd18;
	ld.global.f32 	%f32, [%rd19];
	cvt.rzi.s32.f32 	%r71, %f32;
	sub.s32 	%r72, %r71, %r51;
	mad.lo.s32 	%r73, %r72, %r3, %r9;
	mad.lo.s32 	%r74, %r6, %r10, %r8;
	mad.lo.s32 	%r136, %r73, %r2, %r74;
	mov.pred 	%p30, 0;
$L__BB1_6:
	mul.wide.s32 	%rd20, %r1, 4;
	add.s64 	%rd21, %rd2, %rd20;
	ld.global.f32 	%f1, [%rd21];
	setp.lt.s32 	%p9, %r5, 1;
	mov.f32 	%f326, %f1;
	@%p9 bra 	$L__BB1_19;
	setp.lt.u32 	%p10, %r5, 16;
	mov.b32 	%r137, 0;
	mov.f32 	%f326, %f1;
	@%p10 bra 	$L__BB1_10;
	and.b32  	%r137, %r5, 2147483632;
	neg.s32 	%r143, %r137;
	mul.lo.s32 	%r77, %r5, %r3;
	mad.lo.s32 	%r78, %r77, %r10, %r9;
	mad.lo.s32 	%r142, %r2, %r78, %r8;
	mul.wide.s32 	%rd24, %r4, 4;
	mov.f32 	%f326, %f1;
$L__BB1_9:
	.pragma "nounroll";
	mul.wide.s32 	%rd22, %r142, 4;
	add.s64 	%rd23, %rd2, %rd22;
	ld.global.f32 	%f34, [%rd23];
	max.f32 	%f35, %f326, %f34;
	add.s64 	%rd25, %rd23, %rd24;
	ld.global.f32 	%f36, [%rd25];
	max.f32 	%f37, %f35, %f36;
	add.s64 	%rd26, %rd25, %rd24;
	ld.global.f32 	%f38, [%rd26];
	max.f32 	%f39, %f37, %f38;
	add.s64 	%rd27, %rd26, %rd24;
	ld.global.f32 	%f40, [%rd27];
	max.f32 	%f41, %f39, %f40;
	add.s64 	%rd28, %rd27, %rd24;
	ld.global.f32 	%f42, [%rd28];
	max.f32 	%f43, %f41, %f42;
	add.s64 	%rd29, %rd28, %rd24;
	ld.global.f32 	%f44, [%rd29];
	max.f32 	%f45, %f43, %f44;
	add.s64 	%rd30, %rd29, %rd24;
	ld.global.f32 	%f46, [%rd30];
	max.f32 	%f47, %f45, %f46;
	add.s64 	%rd31, %rd30, %rd24;
	ld.global.f32 	%f48, [%rd31];
	max.f32 	%f49, %f47, %f48;
	add.s64 	%rd32, %rd31, %rd24;
	ld.global.f32 	%f50, [%rd32];
	max.f32 	%f51, %f49, %f50;
	add.s64 	%rd33, %rd32, %rd24;
	ld.global.f32 	%f52, [%rd33];
	max.f32 	%f53, %f51, %f52;
	add.s64 	%rd34, %rd33, %rd24;
	ld.global.f32 	%f54, [%rd34];
	max.f32 	%f55, %f53, %f54;
	add.s64 	%rd35, %rd34, %rd24;
	ld.global.f32 	%f56, [%rd35];
	max.f32 	%f57, %f55, %f56;
	add.s64 	%rd36, %rd35, %rd24;
	ld.global.f32 	%f58, [%rd36];
	max.f32 	%f59, %f57, %f58;
	add.s64 	%rd37, %rd36, %rd24;
	ld.global.f32 	%f60, [%rd37];
	max.f32 	%f61, %f59, %f60;
	add.s64 	%rd38, %rd37, %rd24;
	ld.global.f32 	%f62, [%rd38];
	max.f32 	%f63, %f61, %f62;
	add.s64 	%rd39, %rd38, %rd24;
	ld.global.f32 	%f64, [%rd39];
	max.f32 	%f326, %f63, %f64;
	add.s32 	%r143, %r143, 16;
	shl.b32 	%r79, %r4, 4;
	add.s32 	%r142, %r142, %r79;
	setp.eq.s32 	%p11, %r143, 0;
	@%p11 bra 	$L__BB1_10;
	bra.uni 	$L__BB1_9;
$L__BB1_10:
	and.b32  	%r18, %r5, 15;
	setp.eq.s32 	%p12, %r18, 0;
	@%p12 bra 	$L__BB1_19;
	and.b32  	%r19, %r5, 7;
	setp.lt.u32 	%p13, %r18, 8;
	@%p13 bra 	$L__BB1_13;
	mad.lo.s32 	%r80, %r5, %r10, %r137;
	mad.lo.s32 	%r81, %r80, %r3, %r9;
	mad.lo.s32 	%r82, %r81, %r2, %r8;
	mul.wide.s32 	%rd40, %r82, 4;
	add.s64 	%rd41, %rd2, %rd40;
	ld.global.f32 	%f66, [%rd41];
	max.f32 	%f67, %f326, %f66;
	mul.wide.s32 	%rd42, %r4, 4;
	add.s64 	%rd43, %rd41, %rd42;
	ld.global.f32 	%f68, [%rd43];
	max.f32 	%f69, %f67, %f68;
	add.s64 	%rd44, %rd43, %rd42;
	ld.global.f32 	%f70, [%rd44];
	max.f32 	%f71, %f69, %f70;
	add.s64 	%rd45, %rd44, %rd42;
	ld.global.f32 	%f72, [%rd45];
	max.f32 	%f73, %f71, %f72;
	add.s64 	%rd46, %rd45, %rd42;
	ld.global.f32 	%f74, [%rd46];
	max.f32 	%f75, %f73, %f74;
	add.s64 	%rd47, %rd46, %rd42;
	ld.global.f32 	%f76, [%rd47];
	max.f32 	%f77, %f75, %f76;
	add.s64 	%rd48, %rd47, %rd42;
	ld.global.f32 	%f78, [%rd48];
	max.f32 	%f79, %f77, %f78;
	add.s64 	%rd49, %rd48, %rd42;
	ld.global.f32 	%f80, [%rd49];
	max.f32 	%f326, %f79, %f80;
	add.s32 	%r137, %r137, 8;
$L__BB1_13:
	setp.eq.s32 	%p14, %r19, 0;
	@%p14 bra 	$L__BB1_19;
	and.b32  	%r22, %r5, 3;
	setp.lt.u32 	%p15, %r19, 4;
	@%p15 bra 	$L__BB1_16;
	mad.lo.s32 	%r83, %r5, %r10, %r137;
	mad.lo.s32 	%r84, %r83, %r3, %r9;
	mad.lo.s32 	%r85, %r84, %r2, %r8;
	mul.wide.s32 	%rd50, %r85, 4;
	add.s64 	%rd51, %rd2, %rd50;
	ld.global.f32 	%f82, [%rd51];
	max.f32 	%f83, %f326, %f82;
	mul.wide.s32 	%rd52, %r4, 4;
	add.s64 	%rd53, %rd51, %rd52;
	ld.global.f32 	%f84, [%rd53];
	max.f32 	%f85, %f83, %f84;
	add.s64 	%rd54, %rd53, %rd52;
	ld.global.f32 	%f86, [%rd54];
	max.f32 	%f87, %f85, %f86;
	add.s64 	%rd55, %rd54, %rd52;
	ld.global.f32 	%f88, [%rd55];
	max.f32 	%f326, %f87, %f88;
	add.s32 	%r137, %r137, 4;
$L__BB1_16:
	setp.eq.s32 	%p16, %r22, 0;
	@%p16 bra 	$L__BB1_19;
	mad.lo.s32 	%r86, %r5, %r10, %r137;
	mad.lo.s32 	%r87, %r3, %r86, %r9;
	mad.lo.s32 	%r141, %r2, %r87, %r8;
	neg.s32 	%r140, %r22;
$L__BB1_18:
	.pragma "nounroll";
	mul.wide.s32 	%rd56, %r141, 4;
	add.s64 	%rd57, %rd2, %rd56;
	ld.global.f32 	%f89, [%rd57];
	max.f32 	%f326, %f326, %f89;
	add.s32 	%r141, %r141, %r4;
	add.s32 	%r140, %r140, 1;
	setp.ne.s32 	%p17, %r140, 0;
	@%p17 bra 	$L__BB1_18;
$L__BB1_19:
	setp.lt.s32 	%p18, %r5, 1;
	mov.f32 	%f335, 0f00000000;
	@%p18 bra 	$L__BB1_31;
	mul.lo.s32 	%r31, %r5, %r10;
	setp.lt.u32 	%p19, %r5, 8;
	mov.f32 	%f335, 0f00000000;
	mov.b32 	%r147, 0;
	@%p19 bra 	$L__BB1_23;
	and.b32  	%r89, %r5, 2147483640;
	neg.s32 	%r145, %r89;
	mul.lo.s32 	%r90, %r5, %r3;
	mad.lo.s32 	%r91, %r90, %r10, %r9;
	mad.lo.s32 	%r144, %r2, %r91, %r8;
	mov.f32 	%f335, 0f00000000;
	mul.wide.s32 	%rd60, %r4, 4;
$L__BB1_22:
	.pragma "nounroll";
	and.b32  	%r147, %r5, 2147483640;
	mul.wide.s32 	%rd58, %r144, 4;
	add.s64 	%rd59, %rd2, %rd58;
	ld.global.f32 	%f94, [%rd59];
	sub.f32 	%f95, %f94, %f326;
	fma.rn.f32 	%f96, %f95, 0f3BBB989D, 0f3F000000;
	cvt.sat.f32.f32 	%f97, %f96;
	mov.f32 	%f98, 0f4B400001;
	mov.f32 	%f99, 0f437C0000;
	fma.rm.f32 	%f100, %f97, %f99, %f98;
	add.f32 	%f101, %f100, 0fCB40007F;
	neg.f32 	%f102, %f101;
	fma.rn.f32 	%f103, %f95, 0f3FB8AA3B, %f102;
	fma.rn.f32 	%f104, %f95, 0f32A57060, %f103;
	mov.b32 	%r92, %f100;
	shl.b32 	%r93, %r92, 23;
	mov.b32 	%f105, %r93;
	ex2.approx.ftz.f32 	%f106, %f104;
	fma.rn.f32 	%f107, %f106, %f105, %f335;
	add.s64 	%rd61, %rd59, %rd60;
	ld.global.f32 	%f108, [%rd61];
	sub.f32 	%f109, %f108, %f326;
	fma.rn.f32 	%f110, %f109, 0f3BBB989D, 0f3F000000;
	cvt.sat.f32.f32 	%f111, %f110;
	fma.rm.f32 	%f112, %f111, %f99, %f98;
	add.f32 	%f113, %f112, 0fCB40007F;
	neg.f32 	%f114, %f113;
	fma.rn.f32 	%f115, %f109, 0f3FB8AA3B, %f114;
	fma.rn.f32 	%f116, %f109, 0f32A57060, %f115;
	mov.b32 	%r94, %f112;
	shl.b32 	%r95, %r94, 23;
	mov.b32 	%f117, %r95;
	ex2.approx.ftz.f32 	%f118, %f116;
	fma.rn.f32 	%f119, %f118, %f117, %f107;
	add.s64 	%rd62, %rd61, %rd60;
	ld.global.f32 	%f120, [%rd62];
	sub.f32 	%f121, %f120, %f326;
	fma.rn.f32 	%f122, %f121, 0f3BBB989D, 0f3F000000;
	cvt.sat.f32.f32 	%f123, %f122;
	fma.rm.f32 	%f124, %f123, %f99, %f98;
	add.f32 	%f125, %f124, 0fCB40007F;
	neg.f32 	%f126, %f125;
	fma.rn.f32 	%f127, %f121, 0f3FB8AA3B, %f126;
	fma.rn.f32 	%f128, %f121, 0f32A57060, %f127;
	mov.b32 	%r96, %f124;
	shl.b32 	%r97, %r96, 23;
	mov.b32 	%f129, %r97;
	ex2.approx.ftz.f32 	%f130, %f128;
	fma.rn.f32 	%f131, %f130, %f129, %f119;
	add.s64 	%rd63, %rd62, %rd60;
	ld.global.f32 	%f132, [%rd63];
	sub.f32 	%f133, %f132, %f326;
	fma.rn.f32 	%f134, %f133, 0f3BBB989D, 0f3F000000;
	cvt.sat.f32.f32 	%f135, %f134;
	fma.rm.f32 	%f136, %f135, %f99, %f98;
	add.f32 	%f137, %f136, 0fCB40007F;
	neg.f32 	%f138, %f137;
	fma.rn.f32 	%f139, %f133, 0f3FB8AA3B, %f138;
	fma.rn.f32 	%f140, %f133, 0f32A57060, %f139;
	mov.b32 	%r98, %f136;
	shl.b32 	%r99, %r98, 23;
	mov.b32 	%f141, %r99;
	ex2.approx.ftz.f32 	%f142, %f140;
	fma.rn.f32 	%f143, %f142, %f141, %f131;
	add.s64 	%rd64, %rd63, %rd60;
	ld.global.f32 	%f144, [%rd64];
	sub.f32 	%f145, %f144, %f326;
	fma.rn.f32 	%f146, %f145, 0f3BBB989D, 0f3F000000;
	cvt.sat.f32.f32 	%f147, %f146;
	fma.rm.f32 	%f148, %f147, %f99, %f98;
	add.f32 	%f149, %f148, 0fCB40007F;
	neg.f32 	%f150, %f149;
	fma.rn.f32 	%f151, %f145, 0f3FB8AA3B, %f150;
	fma.rn.f32 	%f152, %f145, 0f32A57060, %f151;
	mov.b32 	%r100, %f148;
	shl.b32 	%r101, %r100, 23;
	mov.b32 	%f153, %r101;
	ex2.approx.ftz.f32 	%f154, %f152;
	fma.rn.f32 	%f155, %f154, %f153, %f143;
	add.s64 	%rd65, %rd64, %rd60;
	ld.global.f32 	%f156, [%rd65];
	sub.f32 	%f157, %f156, %f326;
	fma.rn.f32 	%f158, %f157, 0f3BBB989D, 0f3F000000;
	cvt.sat.f32.f32 	%f159, %f158;
	fma.rm.f32 	%f160, %f159, %f99, %f98;
	add.f32 	%f161, %f160, 0fCB40007F;
	neg.f32 	%f162, %f161;
	fma.rn.f32 	%f163, %f157, 0f3FB8AA3B, %f162;
	fma.rn.f32 	%f164, %f157, 0f32A57060, %f163;
	mov.b32 	%r102, %f160;
	shl.b32 	%r103, %r102, 23;
	mov.b32 	%f165, %r103;
	ex2.approx.ftz.f32 	%f166, %f164;
	fma.rn.f32 	%f167, %f166, %f165, %f155;
	add.s64 	%rd66, %rd65, %rd60;
	ld.global.f32 	%f168, [%rd66];
	sub.f32 	%f169, %f168, %f326;
	fma.rn.f32 	%f170, %f169, 0f3BBB989D, 0f3F000000;
	cvt.sat.f32.f32 	%f171, %f170;
	fma.rm.f32 	%f172, %f171, %f99, %f98;
	add.f32 	%f173, %f172, 0fCB40007F;
	neg.f32 	%f174, %f173;
	fma.rn.f32 	%f175, %f169, 0f3FB8AA3B, %f174;
	fma.rn.f32 	%f176, %f169, 0f32A57060, %f175;
	mov.b32 	%r104, %f172;
	shl.b32 	%r105, %r104, 23;
	mov.b32 	%f177, %r105;
	ex2.approx.ftz.f32 	%f178, %f176;
	fma.rn.f32 	%f179, %f178, %f177, %f167;
	add.s64 	%rd67, %rd66, %rd60;
	ld.global.f32 	%f180, [%rd67];
	sub.f32 	%f181, %f180, %f326;
	fma.rn.f32 	%f182, %f181, 0f3BBB989D, 0f3F000000;
	cvt.sat.f32.f32 	%f183, %f182;
	fma.rm.f32 	%f184, %f183, %f99, %f98;
	add.f32 	%f185, %f184, 0fCB40007F;
	neg.f32 	%f186, %f185;
	fma.rn.f32 	%f187, %f181, 0f3FB8AA3B, %f186;
	fma.rn.f32 	%f188, %f181, 0f32A57060, %f187;
	mov.b32 	%r106, %f184;
	shl.b32 	%r107, %r106, 23;
	mov.b32 	%f189, %r107;
	ex2.approx.ftz.f32 	%f190, %f188;
	fma.rn.f32 	%f335, %f190, %f189, %f179;
	add.s32 	%r145, %r145, 8;
	shl.b32 	%r108, %r4, 3;
	add.s32 	%r144, %r144, %r108;
	setp.ne.s32 	%p20, %r145, 0;
	@%p20 bra 	$L__BB1_22;
$L__BB1_23:
	and.b32  	%r45, %r5, 7;
	setp.eq.s32 	%p21, %r45, 0;
	@%p21 bra 	$L__BB1_31;
	setp.lt.u32 	%p22, %r45, 4;
	@%p22 bra 	$L__BB1_26;
	add.s32 	%r109, %r31, %r147;
	mad.lo.s32 	%r110, %r109, %r3, %r9;
	mad.lo.s32 	%r111, %r110, %r2, %r8;
	mul.wide.s32 	%rd68, %r111, 4;
	add.s64 	%rd69, %rd2, %rd68;
	ld.global.f32 	%f192, [%rd69];
	sub.f32 	%f193, %f192, %f326;
	fma.rn.f32 	%f194, %f193, 0f3BBB989D, 0f3F000000;
	cvt.sat.f32.f32 	%f195, %f194;
	mov.f32 	%f196, 0f4B400001;
	mov.f32 	%f197, 0f437C0000;
	fma.rm.f32 	%f198, %f195, %f197, %f196;
	add.f32 	%f199, %f198, 0fCB40007F;
	neg.f32 	%f200, %f199;
	fma.rn.f32 	%f201, %f193, 0f3FB8AA3B, %f200;
	fma.rn.f32 	%f202, %f193, 0f32A57060, %f201;
	mov.b32 	%r112, %f198;
	shl.b32 	%r113, %r112, 23;
	mov.b32 	%f203, %r113;
	ex2.approx.ftz.f32 	%f204, %f202;
	fma.rn.f32 	%f205, %f204, %f203, %f335;
	mul.wide.s32 	%rd70, %r4, 4;
	add.s64 	%rd71, %rd69, %rd70;
	ld.global.f32 	%f206, [%rd71];
	sub.f32 	%f207, %f206, %f326;
	fma.rn.f32 	%f208, %f207, 0f3BBB989D, 0f3F000000;
	cvt.sat.f32.f32 	%f209, %f208;
	fma.rm.f32 	%f210, %f209, %f197, %f196;
	add.f32 	%f211, %f210, 0fCB40007F;
	neg.f32 	%f212, %f211;
	fma.rn.f32 	%f213, %f207, 0f3FB8AA3B, %f212;
	fma.rn.f32 	%f214, %f207, 0f32A57060, %f213;
	mov.b32 	%r114, %f210;
	shl.b32 	%r115, %r114, 23;
	mov.b32 	%f215, %r115;
	ex2.approx.ftz.f32 	%f216, %f214;
	fma.rn.f32 	%f217, %f216, %f215, %f205;
	add.s64 	%rd72, %rd71, %rd70;
	ld.global.f32 	%f218, [%rd72];
	sub.f32 	%f219, %f218, %f326;
	fma.rn.f32 	%f220, %f219, 0f3BBB989D, 0f3F000000;
	cvt.sat.f32.f32 	%f221, %f220;
	fma.rm.f32 	%f222, %f221, %f197, %f196;
	add.f32 	%f223, %f222, 0fCB40007F;
	neg.f32 	%f224, %f223;
	fma.rn.f32 	%f225, %f219, 0f3FB8AA3B, %f224;
	fma.rn.f32 	%f226, %f219, 0f32A57060, %f225;
	mov.b32 	%r116, %f222;
	shl.b32 	%r117, %r116, 23;
	mov.b32 	%f227, %r117;
	ex2.approx.ftz.f32 	%f228, %f226;
	fma.rn.f32 	%f229, %f228, %f227, %f217;
	add.s64 	%rd73, %rd72, %rd70;
	ld.global.f32 	%f230, [%rd73];
	sub.f32 	%f231, %f230, %f326;
	fma.rn.f32 	%f232, %f231, 0f3BBB989D, 0f3F000000;
	cvt.sat.f32.f32 	%f233, %f232;
	fma.rm.f32 	%f234, %f233, %f197, %f196;
	add.f32 	%f235, %f234, 0fCB40007F;
	neg.f32 	%f236, %f235;
	fma.rn.f32 	%f237, %f231, 0f3FB8AA3B, %f236;
	fma.rn.f32 	%f238, %f231, 0f32A57060, %f237;
	mov.b32 	%r118, %f234;
	shl.b32 	%r119, %r118, 23;
	mov.b32 	%f239, %r119;
	ex2.approx.ftz.f32 	%f240, %f238;
	fma.rn.f32 	%f335, %f240, %f239, %f229;
	add.s32 	%r147, %r147, 4;
$L__BB1_26:
	and.b32  	%r48, %r5, 3;
	setp.eq.s32 	%p23, %r48, 0;
	@%p23 bra 	$L__BB1_31;
	setp.eq.s32 	%p24, %r48, 1;
	@%p24 bra 	$L__BB1_29;
	add.s32 	%r120, %r31, %r147;
	mad.lo.s32 	%r121, %r120, %r3, %r9;
	mad.lo.s32 	%r122, %r121, %r2, %r8;
	mul.wide.s32 	%rd74, %r122, 4;
	add.s64 	%rd75, %rd2, %rd74;
	ld.global.f32 	%f242, [%rd75];
	sub.f32 	%f243, %f242, %f326;
	fma.rn.f32 	%f244, %f243, 0f3BBB989D, 0f3F000000;
	cvt.sat.f32.f32 	%f245, %f244;
	mov.f32 	%f246, 0f4B400001;
	mov.f32 	%f247, 0f437C0000;
	fma.rm.f32 	%f248, %f245, %f247, %f246;
	add.f32 	%f249, %f248, 0fCB40007F;
	neg.f32 	%f250, %f249;
	fma.rn.f32 	%f251, %f243, 0f3FB8AA3B, %f250;
	fma.rn.f32 	%f252, %f243, 0f32A57060, %f251;
	mov.b32 	%r123, %f248;
	shl.b32 	%r124, %r123, 23;
	mov.b32 	%f253, %r124;
	ex2.approx.ftz.f32 	%f254, %f252;
	fma.rn.f32 	%f255, %f254, %f253, %f335;
	mul.wide.s32 	%rd76, %r4, 4;
	add.s64 	%rd77, %rd75, %rd76;
	ld.global.f32 	%f256, [%rd77];
	sub.f32 	%f257, %f256, %f326;
	fma.rn.f32 	%f258, %f257, 0f3BBB989D, 0f3F000000;
	cvt.sat.f32.f32 	%f259, %f258;
	fma.rm.f32 	%f260, %f259, %f247, %f246;
	add.f32 	%f261, %f260, 0fCB40007F;
	neg.f32 	%f262, %f261;
	fma.rn.f32 	%f263, %f257, 0f3FB8AA3B, %f262;
	fma.rn.f32 	%f264, %f257, 0f32A57060, %f263;
	mov.b32 	%r125, %f260;
	shl.b32 	%r126, %r125, 23;
	mov.b32 	%f265, %r126;
	ex2.approx.ftz.f32 	%f266, %f264;
	fma.rn.f32 	%f335, %f266, %f265, %f255;
	add.s32 	%r147, %r147, 2;
$L__BB1_29:
	and.b32  	%r127, %r5, 1;
	setp.eq.b32 	%p25, %r127, 1;
	not.pred 	%p26, %p25;
	@%p26 bra 	$L__BB1_31;
	add.s32 	%r128, %r31, %r147;
	mad.lo.s32 	%r129, %r128, %r3, %r9;
	mad.lo.s32 	%r130, %r129, %r2, %r8;
	mul.wide.s32 	%rd78, %r130, 4;
	add.s64 	%rd79, %rd2, %rd78;
	ld.global.f32 	%f267, [%rd79];
	sub.f32 	%f268, %f267, %f326;
	fma.rn.f32 	%f269, %f268, 0f3BBB989D, 0f3F000000;
	cvt.sat.f32.f32 	%f270, %f269;
	mov.f32 	%f271, 0f4B400001;
	mov.f32 	%f272, 0f437C0000;
	fma.rm.f32 	%f273, %f270, %f272, %f271;
	add.f32 	%f274, %f273, 0fCB40007F;
	neg.f32 	%f275, %f274;
	fma.rn.f32 	%f276, %f268, 0f3FB8AA3B, %f275;
	fma.rn.f32 	%f277, %f268, 0f32A57060, %f276;
	mov.b32 	%r131, %f273;
	shl.b32 	%r132, %r131, 23;
	mov.b32 	%f278, %r132;
	ex2.approx.ftz.f32 	%f279, %f277;
	fma.rn.f32 	%f335, %f279, %f278, %f335;
$L__BB1_31:
	sub.f32 	%f280, %f1, %f326;
	fma.rn.f32 	%f281, %f280, 0f3BBB989D, 0f3F000000;
	cvt.sat.f32.f32 	%f282, %f281;
	mov.f32 	%f283, 0f4B400001;
	mov.f32 	%f284, 0f437C0000;
	fma.rm.f32 	%f285, %f282, %f284, %f283;
	add.f32 	%f286, %f285, 0fCB40007F;
	neg.f32 	%f287, %f286;
	fma.rn.f32 	%f288, %f280, 0f3FB8AA3B, %f287;
	fma.rn.f32 	%f289, %f280, 0f32A57060, %f288;
	mov.b32 	%r133, %f285;
	shl.b32 	%r134, %r133, 23;
	mov.b32 	%f290, %r134;
	ex2.approx.ftz.f32 	%f291, %f289;
	mul.f32 	%f292, %f291, %f290;
	max.f32 	%f293, %f335, %f29;
	div.rn.f32 	%f294, %f292, %f293;
	setp.eq.s32 	%p27, %r136, %r1;
	add.f32 	%f295, %f294, 0fBF800000;
	selp.f32 	%f27, %f295, %f294, %p27;
	setp.eq.s16 	%p28, %rs1, 0;
	@%p28 bra 	$L__BB1_35;
	not.pred 	%p29, %p30;
	@%p29 bra 	$L__BB1_34;
	mul.f32 	%f305, %f28, %f27;
	cvt.rn.f32.s32 	%f306, %r2;
	div.rn.f32 	%f307, %f305, %f306;
	cvt.rn.f32.s32 	%f308, %r3;
	div.rn.f32 	%f309, %f307, %f308;
	cvt.rn.f32.s32 	%f310, %r7;
	div.rn.f32 	%f311, %f309, %f310;
	mul.wide.s32 	%rd85, %r1, 4;
	add.s64 	%rd86, %rd1, %rd85;
	st.global.f32 	[%rd86], %f311;
	bra.uni 	$L__BB1_36;
$L__BB1_34:
	ld.param.u64 	%rd89, [_Z19SoftMaxLossBackwardPKfPKiS0_S0_S2_ffibPf_param_3];
	cvta.to.global.u64 	%rd80, %rd89;
	shl.b64 	%rd81, %rd90, 2;
	add.s64 	%rd82, %rd80, %rd81;
	ld.global.f32 	%f296, [%rd82];
	mul.f32 	%f297, %f27, %f296;
	mul.f32 	%f298, %f28, %f297;
	cvt.rn.f32.s32 	%f299, %r2;
	div.rn.f32 	%f300, %f298, %f299;
	cvt.rn.f32.s32 	%f301, %r3;
	div.rn.f32 	%f302, %f300, %f301;
	cvt.rn.f32.s32 	%f303, %r7;
	div.rn.f32 	%f304, %f302, %f303;
	mul.wide.s32 	%rd83, %r1, 4;
	add.s64 	%rd84, %rd1, %rd83;
	st.global.f32 	[%rd84], %f304;
	bra.uni 	$L__BB1_36;
$L__BB1_35:
	mul.f32 	%f312, %f28, %f27;
	cvt.rn.f32.s32 	%f313, %r2;
	div.rn.f32 	%f314, %f312, %f313;
	cvt.rn.f32.s32 	%f315, %r3;
	div.rn.f32 	%f316, %f314, %f315;
	cvt.rn.f32.s32 	%f317, %r7;
	div.rn.f32 	%f318, %f316, %f317;
	mul.wide.s32 	%rd87, %r1, 4;
	add.s64 	%rd88, %rd1, %rd87;
	st.global.f32 	[%rd88], %f318;
$L__BB1_36:
	ret;

}


// ===== COMPILED SASS (sm_100) =====

	.target	sm_100

	.elftype	@"ET_EXEC"


//--------------------- .note.nv.tkinfo           --------------------------
	.section	.note.nv.tkinfo,"",@"SHT_NOTE"
	.sectionflags	@"SHF_NOTE_NV_TKINFO"
	.tkinfo
        /*0018*/ 	.word	0x00000002
        /*0030*/ 	.string	""
        /*0030*/ 	.string	"ptxas"
        /*0030*/ 	.string	"Cuda compilation tools, release 13.0, V13.0.88"
        /*0030*/ 	.string	"Build cuda_13.0.r13.0/compiler.36424714_0"
        /*0030*/ 	.string	"-arch sm_100 -m 64 "



//--------------------- .note.nv.cuinfo           --------------------------
	.section	.note.nv.cuinfo,"",@"SHT_NOTE"
	.sectionflags	@"SHF_NOTE_NV_CUINFO"
        /*0018*/ 	.short	0x0002
        /*001a*/ 	.short	0x0064
        /*001c*/ 	.short	0x0082
	.zero		2


//--------------------- .nv.info                  --------------------------
	.section	.nv.info,"",@"SHT_CUDA_INFO"
	.align	4


	//----- nvinfo : EIATTR_REGCOUNT
	.align		4
        /*0000*/ 	.byte	0x04, 0x2f
        /*0002*/ 	.short	(.L_1 - .L_0)
	.align		4
.L_0:
        /*0004*/ 	.word	index@(_Z18SoftMaxLossForwardPKfPKiS0_S0_S2_fibPf)
        /*0008*/ 	.word	0x00000020


	//----- nvinfo : EIATTR_FRAME_SIZE
	.align		4
.L_1:
        /*000c*/ 	.byte	0x04, 0x11
        /*000e*/ 	.short	(.L_3 - .L_2)
	.align		4
.L_2:
        /*0010*/ 	.word	index@($__internal_1_$__cuda_sm3x_div_rn_noftz_f32_slowpath)
        /*0014*/ 	.word	0x00000000


	//----- nvinfo : EIATTR_FRAME_SIZE
	.align		4
.L_3:
        /*0018*/ 	.byte	0x04, 0x11
        /*001a*/ 	.short	(.L_5 - .L_4)
	.align		4
.L_4:
        /*001c*/ 	.word	index@(_Z18SoftMaxLossForwardPKfPKiS0_S0_S2_fibPf)
        /*0020*/ 	.word	0x00000000


	//----- nvinfo : EIATTR_REGCOUNT
	.align		4
.L_5:
        /*0024*/ 	.byte	0x04, 0x2f
        /*0026*/ 	.short	(.L_7 - .L_6)
	.align		4
.L_6:
        /*0028*/ 	.word	index@(_Z19SoftMaxLossBackwardPKfPKiS0_S0_S2_ffibPf)
        /*002c*/ 	.word	0x00000020


	//----- nvinfo : EIATTR_FRAME_SIZE
	.align		4
.L_7:
        /*0030*/ 	.byte	0x04, 0x11
        /*0032*/ 	.short	(.L_9 - .L_8)
	.align		4
.L_8:
        /*0034*/ 	.word	index@($__internal_0_$__cuda_sm3x_div_rn_noftz_f32_slowpath)
        /*0038*/ 	.word	0x00000000


	//----- nvinfo : EIATTR_FRAME_SIZE
	.align		4
.L_9:
        /*003c*/ 	.byte	0x04, 0x11
        /*003e*/ 	.short	(.L_11 - .L_10)
	.align		4
.L_10:
        /*0040*/ 	.word	index@(_Z19SoftMaxLossBackwardPKfPKiS0_S0_S2_ffibPf)
        /*0044*/ 	.word	0x00000000


	//----- nvinfo : EIATTR_MIN_STACK_SIZE
	.align		4
.L_11:
        /*0048*/ 	.byte	0x04, 0x12
        /*004a*/ 	.short	(.L_13 - .L_12)
	.align		4
.L_12:
        /*004c*/ 	.word	index@(_Z19SoftMaxLossBackwardPKfPKiS0_S0_S2_ffibPf)
        /*0050*/ 	.word	0x00000000


	//----- nvinfo : EIATTR_MIN_STACK_SIZE
	.align		4
.L_13:
        /*0054*/ 	.byte	0x04, 0x12
        /*0056*/ 	.short	(.L_15 - .L_14)
	.align		4
.L_14:
        /*0058*/ 	.word	index@(_Z18SoftMaxLossForwardPKfPKiS0_S0_S2_fibPf)
        /*005c*/ 	.word	0x00000000
.L_15:


//--------------------- .nv.compat                --------------------------
	.section	.nv.compat,"",@"SHT_CUDA_COMPAT_INFO"
	.align	4
        /*0000*/ 	.byte	0x02, 0x09, 0x00, 0x00, 0x02, 0x02, 0x01, 0x00, 0x02, 0x05, 0x05, 0x00, 0x03, 0x07, 0x01, 0x01
        /*0010*/ 	.byte	0x02, 0x03, 0x00, 0x00, 0x02, 0x06, 0x01, 0x00, 0x04, 0x0b, 0x08, 0x00, 0x01, 0x00, 0x00, 0x00
        /*0020*/ 	.byte	0x00, 0x00, 0x00, 0x00


//--------------------- .nv.info._Z19SoftMaxLossBackwardPKfPKiS0_S0_S2_ffibPf --------------------------
	.section	.nv.info._Z19SoftMaxLossBackwardPKfPKiS0_S0_S2_ffibPf,"",@"SHT_CUDA_INFO"
	.sectionflags	@""
	.align	4


	//----- nvinfo : EIATTR_CUDA_API_VERSION
	.align		4
        /*0000*/ 	.byte	0x04, 0x37
        /*0002*/ 	.short	(.L_17 - .L_16)
.L_16:
        /*0004*/ 	.word	0x00000082


	//----- nvinfo : EIATTR_KPARAM_INFO
	.align		4
.L_17:
        /*0008*/ 	.byte	0x04, 0x17
        /*000a*/ 	.short	(.L_19 - .L_18)
.L_18:
        /*000c*/ 	.word	0x00000000
        /*0010*/ 	.short	0x0009
        /*0012*/ 	.short	0x0038
        /*0014*/ 	.byte	0x00, 0xf5, 0x21, 0x00


	//----- nvinfo : EIATTR_KPARAM_INFO
	.align		4
.L_19:
        /*0018*/ 	.byte	0x04, 0x17
        /*001a*/ 	.short	(.L_21 - .L_20)
.L_20:
        /*001c*/ 	.word	0x00000000
        /*0020*/ 	.short	0x0008
        /*0022*/ 	.short	0x0034
        /*0024*/ 	.byte	0x00, 0xf0, 0x05, 0x00


	//----- nvinfo : EIATTR_KPARAM_INFO
	.align		4
.L_21:
        /*0028*/ 	.byte	0x04, 0x17
        /*002a*/ 	.short	(.L_23 - .L_22)
.L_22:
        /*002c*/ 	.word	0x00000000
        /*0030*/ 	.short	0x0007
        /*0032*/ 	.short	0x0030
        /*0034*/ 	.byte	0x00, 0xf0, 0x11, 0x00


	//----- nvinfo : EIATTR_KPARAM_INFO
	.align		4
.L_23:
        /*0038*/ 	.byte	0x04, 0x17
        /*003a*/ 	.short	(.L_25 - .L_24)
.L_24:
        /*003c*/ 	.word	0x00000000
        /*0040*/ 	.short	0x0006
        /*0042*/ 	.short	0x002c
        /*0044*/ 	.byte	0x00, 0xf0, 0x11, 0x00


	//----- nvinfo : EIATTR_KPARAM_INFO
	.align		4
.L_25:
        /*0048*/ 	.byte	0x04, 0x17
        /*004a*/ 	.short	(.L_27 - .L_26)
.L_26:
        /*004c*/ 	.word	0x00000000
        /*0050*/ 	.short	0x0005
        /*0052*/ 	.short	0x0028
        /*0054*/ 	.byte	0x00, 0xf0, 0x11, 0x00


	//----- nvinfo : EIATTR_KPARAM_INFO
	.align		4
.L_27:
        /*0058*/ 	.byte	0x04, 0x17
        /*005a*/ 	.short	(.L_29 - .L_28)
.L_28:
        /*005c*/ 	.word	0x00000000
        /*0060*/ 	.short	0x0004
        /*0062*/ 	.short	0x0020
        /*0064*/ 	.byte	0x00, 0xf5, 0x21, 0x00


	//----- nvinfo : EIATTR_KPARAM_INFO
	.align		4
.L_29:
        /*0068*/ 	.byte	0x04, 0x17
        /*006a*/ 	.short	(.L_31 - .L_30)
.L_30:
        /*006c*/ 	.word	0x00000000
        /*0070*/ 	.short	0x0003
        /*0072*/ 	.short	0x0018
        /*0074*/ 	.byte	0x00, 0xf5, 0x21, 0x00


	//----- nvinfo : EIATTR_KPARAM_INFO
	.align		4
.L_31:
        /*0078*/ 	.byte	0x04, 0x17
        /*007a*/ 	.short	(.L_33 - .L_32)
.L_32:
        /*007c*/ 	.word	0x00000000
        /*0080*/ 	.short	0x0002
        /*0082*/ 	.short	0x0010
        /*0084*/ 	.byte	0x00, 0xf5, 0x21, 0x00


	//----- nvinfo : EIATTR_KPARAM_INFO
	.align		4
.L_33:
        /*0088*/ 	.byte	0x04, 0x17
        /*008a*/ 	.short	(.L_35 - .L_34)
.L_34:
        /*008c*/ 	.word	0x00000000
        /*0090*/ 	.short	0x0001
        /*0092*/ 	.short	0x0008
        /*0094*/ 	.byte	0x00, 0xf5, 0x21, 0x00


	//----- nvinfo : EIATTR_KPARAM_INFO
	.align		4
.L_35:
        /*0098*/ 	.byte	0x04, 0x17
        /*009a*/ 	.short	(.L_37 - .L_36)
.L_36:
        /*009c*/ 	.word	0x00000000
        /*00a0*/ 	.short	0x0000
        /*00a2*/ 	.short	0x0000
        /*00a4*/ 	.byte	0x00, 0xf5, 0x21, 0x00


	//----- nvinfo : EIATTR_SPARSE_MMA_MASK
	.align		4
.L_37:
        /*00a8*/ 	.byte	0x03, 0x50
        /*00aa*/ 	.short	0x0000


	//----- nvinfo : EIATTR_MAXREG_COUNT
	.align		4
        /*00ac*/ 	.byte	0x03, 0x1b
        /*00ae*/ 	.short	0x00ff


	//----- nvinfo : EIATTR_MERCURY_ISA_VERSION
	.align		4
        /*00b0*/ 	.byte	0x03, 0x5f
        /*00b2*/ 	.short	0x0101


	//----- nvinfo : EIATTR_VRC_CTA_INIT_COUNT
	.align		4
        /*00b4*/ 	.byte	0x02, 0x4a
	.zero		1
	.zero		1


	//----- nvinfo : EIATTR_EXIT_INSTR_OFFSETS
	.align		4
        /*00b8*/ 	.byte	0x04, 0x1c
        /*00ba*/ 	.short	(.L_39 - .L_38)


	//   ....[0]....
.L_38:
        /*00bc*/ 	.word	0x000000f0


	//   ....[1]....
        /*00c0*/ 	.word	0x000022f0


	//   ....[2]....
        /*00c4*/ 	.word	0x00002670


	//   ....[3]....
        /*00c8*/ 	.word	0x000029a0


	//----- nvinfo : EIATTR_CRS_STACK_SIZE
	.align		4
.L_39:
        /*00cc*/ 	.byte	0x04, 0x1e
        /*00ce*/ 	.short	(.L_41 - .L_40)
.L_40:
        /*00d0*/ 	.word	0x00000000


	//----- nvinfo : EIATTR_CBANK_PARAM_SIZE
	.align		4
.L_41:
        /*00d4*/ 	.byte	0x03, 0x19
        /*00d6*/ 	.short	0x0040


	//----- nvinfo : EIATTR_PARAM_CBANK
	.align		4
        /*00d8*/ 	.byte	0x04, 0x0a
        /*00da*/ 	.short	(.L_43 - .L_42)
	.align		4
.L_42:
        /*00dc*/ 	.word	index@(.nv.constant0._Z19SoftMaxLossBackwardPKfPKiS0_S0_S2_ffibPf)
        /*00e0*/ 	.short	0x0380
        /*00e2*/ 	.short	0x0040


	//----- nvinfo : EIATTR_SW_WAR
	.align		4
.L_43:
        /*00e4*/ 	.byte	0x04, 0x36
        /*00e6*/ 	.short	(.L_45 - .L_44)
.L_44:
        /*00e8*/ 	.word	0x00000008
.L_45:


//--------------------- .nv.info._Z18SoftMaxLossForwardPKfPKiS0_S0_S2_fibPf --------------------------
	.section	.nv.info._Z18SoftMaxLossForwardPKfPKiS0_S0_S2_fibPf,"",@"SHT_CUDA_INFO"
	.sectionflags	@""
	.align	4


	//----- nvinfo : EIATTR_CUDA_API_VERSION
	.align		4
        /*0000*/ 	.byte	0x04, 0x37
        /*0002*/ 	.short	(.L_47 - .L_46)
.L_46:
        /*0004*/ 	.word	0x00000082


	//----- nvinfo : EIATTR_KPARAM_INFO
	.align		4
.L_47:
        /*0008*/ 	.byte	0x04, 0x17
        /*000a*/ 	.short	(.L_49 - .L_48)
.L_48:
        /*000c*/ 	.word	0x00000000
        /*0010*/ 	.short	0x0008
        /*0012*/ 	.short	0x0038
        /*0014*/ 	.byte	0x00, 0xf5, 0x21, 0x00


	//----- nvinfo : EIATTR_KPARAM_INFO
	.align		4
.L_49:
        /*0018*/ 	.byte	0x04, 0x17
        /*001a*/ 	.short	(.L_51 - .L_50)
.L_50:
        /*001c*/ 	.word	0x00000000
        /*0020*/ 	.short	0x0007
        /*0022*/ 	.short	0x0030
        /*0024*/ 	.byte	0x00, 0xf0, 0x05, 0x00


	//----- nvinfo : EIATTR_KPARAM_INFO
	.align		4
.L_51:
        /*0028*/ 	.byte	0x04, 0x17
        /*002a*/ 	.short	(.L_53 - .L_52)
.L_52:
        /*002c*/ 	.word	0x00000000
        /*0030*/ 	.short	0x0006
        /*0032*/ 	.short	0x002c
        /*0034*/ 	.byte	0x00, 0xf0, 0x11, 0x00


	//----- nvinfo : EIATTR_KPARAM_INFO
	.align		4
.L_53:
        /*0038*/ 	.byte	0x04, 0x17
        /*003a*/ 	.short	(.L_55 - .L_54)
.L_54:
        /*003c*/ 	.word	0x00000000
        /*0040*/ 	.short	0x0005
        /*0042*/ 	.short	0x0028
        /*0044*/ 	.byte	0x00, 0xf0, 0x11, 0x00


	//----- nvinfo : EIATTR_KPARAM_INFO
	.align		4
.L_55:
        /*0048*/ 	.byte	0x04, 0x17
        /*004a*/ 	.short	(.L_57 - .L_56)
.L_56:
        /*004c*/ 	.word	0x00000000
        /*0050*/ 	.short	0x0004
        /*0052*/ 	.short	0x0020
        /*0054*/ 	.byte	0x00, 0xf5, 0x21, 0x00


	//----- nvinfo : EIATTR_KPARAM_INFO
	.align		4
.L_57:
        /*0058*/ 	.byte	0x04, 0x17
        /*005a*/ 	.short	(.L_59 - .L_58)
.L_58:
        /*005c*/ 	.word	0x00000000
        /*0060*/ 	.short	0x0003
        /*0062*/ 	.short	0x0018
        /*0064*/ 	.byte	0x00, 0xf5, 0x21, 0x00


	//----- nvinfo : EIATTR_KPARAM_INFO
	.align		4
.L_59:
        /*0068*/ 	.byte	0x04, 0x17
        /*006a*/ 	.short	(.L_61 - .L_60)
.L_60:
        /*006c*/ 	.word	0x00000000
        /*0070*/ 	.short	0x0002
        /*0072*/ 	.short	0x0010
        /*0074*/ 	.byte	0x00, 0xf5, 0x21, 0x00


	//----- nvinfo : EIATTR_KPARAM_INFO
	.align		4
.L_61:
        /*0078*/ 	.byte	0x04, 0x17
        /*007a*/ 	.short	(.L_63 - .L_62)
.L_62:
        /*007c*/ 	.word	0x00000000
        /*0080*/ 	.short	0x0001
        /*0082*/ 	.short	0x0008
        /*0084*/ 	.byte	0x00, 0xf5, 0x21, 0x00


	//----- nvinfo : EIATTR_KPARAM_INFO
	.align		4
.L_63:
        /*0088*/ 	.byte	0x04, 0x17
        /*008a*/ 	.short	(.L_65 - .L_64)
.L_64:
        /*008c*/ 	.word	0x00000000
        /*0090*/ 	.short	0x0000
        /*0092*/ 	.short	0x0000
        /*0094*/ 	.byte	0x00, 0xf5, 0x21, 0x00


	//----- nvinfo : EIATTR_SPARSE_MMA_MASK
	.align		4
.L_65:
        /*0098*/ 	.byte	0x03, 0x50
        /*009a*/ 	.short	0x0000


	//----- nvinfo : EIATTR_MAXREG_COUNT
	.align		4
        /*009c*/ 	.byte	0x03, 0x1b
        /*009e*/ 	.short	0x00ff


	//----- nvinfo : EIATTR_MERCURY_ISA_VERSION
	.align		4
        /*00a0*/ 	.byte	0x03, 0x5f
        /*00a2*/ 	.short	0x0101


	//----- nvinfo : EIATTR_VRC_CTA_INIT_COUNT
	.align		4
        /*00a4*/ 	.byte	0x02, 0x4a
	.zero		1
	.zero		1


	//----- nvinfo : EIATTR_EXIT_INSTR_OFFSETS
	.align		4
        /*00a8*/ 	.byte	0x04, 0x1c
        /*00aa*/ 	.short	(.L_67 - .L_66)


	//   ....[0]....
.L_66:
        /*00ac*/ 	.word	0x000000d0


	//   ....[1]....
        /*00b0*/ 	.word	0x00000560


	//   ....[2]....
        /*00b4*/ 	.word	0x00001fa0


	//   ....[3]....
        /*00b8*/ 	.word	0x00002190


	//----- nvinfo : EIATTR_CRS_STACK_SIZE
	.align		4
.L_67:
        /*00bc*/ 	.byte	0x04, 0x1e
        /*00be*/ 	.short	(.L_69 - .L_68)
.L_68:
        /*00c0*/ 	.word	0x00000000


	//----- nvinfo : EIATTR_CBANK_PARAM_SIZE
	.align		4
.L_69:
        /*00c4*/ 	.byte	0x03, 0x19
        /*00c6*/ 	.short	0x0040


	//----- nvinfo : EIATTR_PARAM_CBANK
	.align		4
        /*00c8*/ 	.byte	0x04, 0x0a
        /*00ca*/ 	.short	(.L_71 - .L_70)
	.align		4
.L_70:
        /*00cc*/ 	.word	index@(.nv.constant0._Z18SoftMaxLossForwardPKfPKiS0_S0_S2_fibPf)
        /*00d0*/ 	.short	0x0380
        /*00d2*/ 	.short	0x0040


	//----- nvinfo : EIATTR_SW_WAR
	.align		4
.L_71:
        /*00d4*/ 	.byte	0x04, 0x36
        /*00d6*/ 	.short	(.L_73 - .L_72)
.L_72:
        /*00d8*/ 	.word	0x00000008
.L_73:


//--------------------- .nv.callgraph             --------------------------
	.section	.nv.callgraph,"",@"SHT_CUDA_CALLGRAPH"
	.align	4
	.sectionentsize	8
	.align		4
        /*0000*/ 	.word	0x00000000
	.align		4
        /*0004*/ 	.word	0xffffffff
	.align		4
        /*0008*/ 	.word	0x00000000
	.align		4
        /*000c*/ 	.word	0xfffffffe
	.align		4
        /*0010*/ 	.word	0x00000000
	.align		4
        /*0014*/ 	.word	0xfffffffd
	.align		4
        /*0018*/ 	.word	0x00000000
	.align		4
        /*001c*/ 	.word	0xfffffffc


//--------------------- .text._Z19SoftMaxLossBackwardPKfPKiS0_S0_S2_ffibPf --------------------------
	.section	.text._Z19SoftMaxLossBackwardPKfPKiS0_S0_S2_ffibPf,"ax",@progbits
	.align	128
        .global         _Z19SoftMaxLossBackwardPKfPKiS0_S0_S2_ffibPf
        .type           _Z19SoftMaxLossBackwardPKfPKiS0_S0_S2_ffibPf,@function
        .size           _Z19SoftMaxLossBackwardPKfPKiS0_S0_S2_ffibPf,(.L_x_77 - _Z19SoftMaxLossBackwardPKfPKiS0_S0_S2_ffibPf)
        .other          _Z19SoftMaxLossBackwardPKfPKiS0_S0_S2_ffibPf,@"STO_CUDA_ENTRY STV_DEFAULT"
_Z19SoftMaxLossBackwardPKfPKiS0_S0_S2_ffibPf:
.text._Z19SoftMaxLossBackwardPKfPKiS0_S0_S2_ffibPf:
[----:B------:R-:W-:Y:S08]  /*0000*/  LDC R1, c[0x0][0x37c] ;  /* 0x0000df00ff017b82 */ /* 0x000ff00000000800 */
[----:B------:R-:W0:Y:S01]  /*0010*/  LDC.64 R16, c[0x0][0x388] ;  /* 0x0000e200ff107b82 */ /* 0x000e220000000a00 */
[----:B------:R-:W0:Y:S02]  /*0020*/  LDCU.64 UR6, c[0x0][0x358] ;  /* 0x00006b00ff0677ac */ /* 0x000e240008000a00 */
[----:B0-----:R-:W2:Y:S04]  /*0030*/  LDG.E R0, desc[UR6][R16.64] ;  /* 0x0000000610007981 */ /* 0x001ea8000c1e1900 */
[----:B------:R-:W2:Y:S04]  /*0040*/  LDG.E R3, desc[UR6][R16.64+0x4] ;  /* 0x0000040610037981 */ /* 0x000ea8000c1e1900 */
[----:B------:R-:W3:Y:S04]  /*0050*/  LDG.E R2, desc[UR6][R16.64+0x8] ;  /* 0x0000080610027981 */ /* 0x000ee8000c1e1900 */
[----:B------:R-:W4:Y:S01]  /*0060*/  LDG.E R4, desc[UR6][R16.64+0xc] ;  /* 0x00000c0610047981 */ /* 0x000f22000c1e1900 */
[----:B------:R-:W0:Y:S01]  /*0070*/  S2UR UR4, SR_CTAID.X ;  /* 0x00000000000479c3 */ /* 0x000e220000002500 */
[----:B------:R-:W0:Y:S07]  /*0080*/  S2R R6, SR_TID.X ;  /* 0x0000000000067919 */ /* 0x000e2e0000002100 */
[----:B------:R-:W0:Y:S02]  /*0090*/  LDC R7, c[0x0][0x360] ;  /* 0x0000d800ff077b82 */ /* 0x000e240000000800 */
[----:B0-----:R-:W-:-:S02]  /*00a0*/  IMAD R7, R7, UR4, R6 ;  /* 0x0000000407077c24 */ /* 0x001fc4000f8e0206 */
[----:B--2---:R-:W-:-:S04]  /*00b0*/  IMAD R5, R0, R3, RZ ;  /* 0x0000000300057224 */ /* 0x004fc800078e02ff */
[----:B---3--:R-:W-:-:S04]  /*00c0*/  IMAD R10, R5, R2, RZ ;  /* 0x00000002050a7224 */ /* 0x008fc800078e02ff */
[----:B----4-:R-:W-:-:S05]  /*00d0*/  IMAD R6, R10, R4, RZ ;  /* 0x000000040a067224 */ /* 0x010fca00078e02ff */
[----:B------:R-:W-:-:S13]  /*00e0*/  ISETP.GE.AND P0, PT, R7, R6, PT ;  /* 0x000000060700720c */ /* 0x000fda0003f06270 */
[----:B------:R-:W-:Y:S05]  /*00f0*/  @P0 EXIT ;  /* 0x000000000000094d */ /* 0x000fea0003800000 */
[----:B------:R-:W0:Y:S01]  /*0100*/  LDC.64 R20, c[0x0][0x3a0] ;  /* 0x0000e800ff147b82 */ /* 0x000e220000000a00 */
[----:B------:R1:W2:Y:S04]  /*0110*/  LDG.E R14, desc[UR6][R16.64+0x10] ;  /* 0x00001006100e7981 */ /* 0x0002a8000c1e1900 */
[----:B0-----:R-:W3:Y:S04]  /*0120*/  LDG.E R11, desc[UR6][R20.64] ;  /* 0x00000006140b7981 */ /* 0x001ee8000c1e1900 */
[----:B------:R-:W3:Y:S04]  /*0130*/  LDG.E R6, desc[UR6][R20.64+0x4] ;  /* 0x0000040614067981 */ /* 0x000ee8000c1e1900 */
[----:B------:R-:W4:Y:S04]  /*0140*/  LDG.E R12, desc[UR6][R20.64+0x8] ;  /* 0x00000806140c7981 */ /* 0x000f28000c1e1900 */
[----:B------:R0:W5:Y:S01]  /*0150*/  LDG.E R13, desc[UR6][R20.64+0xc] ;  /* 0x00000c06140d7981 */ /* 0x000162000c1e1900 */
[----:B------:R-:W-:-:S04]  /*0160*/  IABS R18, R0 ;  /* 0x0000000000127213 */ /* 0x000fc80000000000 */
[----:B------:R-:W1:Y:S08]  /*0170*/  I2F.RP R19, R18 ;  /* 0x0000001200137306 */ /* 0x000e700000209400 */
[----:B-1----:R-:W1:Y:S02]  /*0180*/  MUFU.RCP R19, R19 ;  /* 0x0000001300137308 */ /* 0x002e640000001000 */
[----:B-1----:R-:W-:-:S06]  /*0190*/  IADD3 R8, PT, PT, R19, 0xffffffe, RZ ;  /* 0x0ffffffe13087810 */ /* 0x002fcc0007ffe0ff */
[----:B------:R1:W0:Y:S01]  /*01a0*/  F2I.FTZ.U32.TRUNC.NTZ R9, R8 ;  /* 0x0000000800097305 */ /* 0x000222000021f000 */
[----:B------:R-:W-:Y:S01]  /*01b0*/  IABS R15, R3 ;  /* 0x00000003000f7213 */ /* 0x000fe20000000000 */
[----:B-1----:R-:W-:Y:S01]  /*01c0*/  HFMA2 R8, -RZ, RZ, 0, 0 ;  /* 0x00000000ff087431 */ /* 0x002fe200000001ff */
[----:B0-----:R-:W-:-:S05]  /*01d0*/  IADD3 R23, PT, PT, RZ, -R9, RZ ;  /* 0x80000009ff177210 */ /* 0x001fca0007ffe0ff */
[----:B------:R-:W0:Y:S01]  /*01e0*/  I2F.RP R17, R15 ;  /* 0x0000000f00117306 */ /* 0x000e220000209400 */
[----:B------:R-:W-:Y:S01]  /*01f0*/  IABS R16, R7 ;  /* 0x0000000700107213 */ /* 0x000fe20000000000 */
[----:B------:R-:W-:Y:S01]  /*0200*/  IMAD R21, R23, R18, RZ ;  /* 0x0000001217157224 */ /* 0x000fe200078e02ff */
[----:B------:R-:W-:-:S03]  /*0210*/  IABS R20, R0 ;  /* 0x0000000000147213 */ /* 0x000fc60000000000 */
[----:B------:R-:W-:Y:S01]  /*0220*/  IMAD.HI.U32 R9, R9, R21, R8 ;  /* 0x0000001509097227 */ /* 0x000fe200078e0008 */
[----:B------:R-:W-:Y:S02]  /*0230*/  MOV R8, R16 ;  /* 0x0000001000087202 */ /* 0x000fe40000000f00 */
[----:B------:R-:W-:-:S03]  /*0240*/  IADD3 R19, PT, PT, RZ, -R20, RZ ;  /* 0x80000014ff137210 */ /* 0x000fc60007ffe0ff */
[----:B------:R-:W-:Y:S01]  /*0250*/  IMAD.HI.U32 R16, R9, R8, RZ ;  /* 0x0000000809107227 */ /* 0x000fe200078e00ff */
[----:B0-----:R-:W0:Y:S03]  /*0260*/  MUFU.RCP R17, R17 ;  /* 0x0000001100117308 */ /* 0x001e260000001000 */
[----:B------:R-:W-:-:S05]  /*0270*/  IMAD R9, R16, R19, R8 ;  /* 0x0000001310097224 */ /* 0x000fca00078e0208 */
[----:B------:R-:W-:Y:S02]  /*0280*/  ISETP.GT.U32.AND P1, PT, R18, R9, PT ;  /* 0x000000091200720c */ /* 0x000fe40003f24070 */
[----:B0-----:R-:W-:-:S11]  /*0290*/  IADD3 R19, PT, PT, R17, 0xffffffe, RZ ;  /* 0x0ffffffe11137810 */ /* 0x001fd60007ffe0ff */
[----:B------:R-:W-:-:S04]  /*02a0*/  @!P1 IADD3 R9, PT, PT, R9, -R18, RZ ;  /* 0x8000001209099210 */ /* 0x000fc80007ffe0ff */
[----:B------:R-:W-:Y:S02]  /*02b0*/  ISETP.GE.U32.AND P0, PT, R9, R18, PT ;  /* 0x000000120900720c */ /* 0x000fe40003f06070 */
[----:B------:R-:W0:Y:S01]  /*02c0*/  F2I.FTZ.U32.TRUNC.NTZ R9, R19 ;  /* 0x0000001300097305 */ /* 0x000e22000021f000 */
[----:B------:R-:W-:Y:S02]  /*02d0*/  LOP3.LUT R8, R7, R0, RZ, 0x3c, !PT ;  /* 0x0000000007087212 */ /* 0x000fe400078e3cff */
[----:B------:R-:W-:Y:S02]  /*02e0*/  @!P1 IADD3 R16, PT, PT, R16, 0x1, RZ ;  /* 0x0000000110109810 */ /* 0x000fe40007ffe0ff */
[----:B------:R-:W-:Y:S02]  /*02f0*/  ISETP.GE.AND P2, PT, R8, RZ, PT ;  /* 0x000000ff0800720c */ /* 0x000fe40003f46270 */
[----:B------:R-:W-:Y:S02]  /*0300*/  ISETP.NE.AND P1, PT, R0, RZ, PT ;  /* 0x000000ff0000720c */ /* 0x000fe40003f25270 */
[----:B0-----:R-:W-:-:S02]  /*0310*/  IADD3 R8, PT, PT, RZ, -R9, RZ ;  /* 0x80000009ff087210 */ /* 0x001fc40007ffe0ff */
[----:B------:R-:W-:-:S03]  /*0320*/  @P0 IADD3 R16, PT, PT, R16, 0x1, RZ ;  /* 0x0000000110100810 */ /* 0x000fc60007ffe0ff */
[----:B------:R-:W-:Y:S02]  /*0330*/  IMAD R19, R8, R15, RZ ;  /* 0x0000000f08137224 */ /* 0x000fe400078e02ff */
[----:B------:R-:W-:Y:S02]  /*0340*/  HFMA2 R8, -RZ, RZ, 0, 0 ;  /* 0x00000000ff087431 */ /* 0x000fe400000001ff */
[----:B------:R-:W-:Y:S02]  /*0350*/  @!P2 IADD3 R16, PT, PT, -R16, RZ, RZ ;  /* 0x000000ff1010a210 */ /* 0x000fe40007ffe1ff */
[----:B------:R-:W-:Y:S02]  /*0360*/  IABS R17, R2 ;  /* 0x0000000200117213 */ /* 0x000fe40000000000 */
[----:B------:R-:W-:Y:S02]  /*0370*/  @!P1 LOP3.LUT R16, RZ, R0, RZ, 0x33, !PT ;  /* 0x00000000ff109212 */ /* 0x000fe400078e33ff */
[----:B------:R-:W-:-:S02]  /*0380*/  IABS R20, R3 ;  /* 0x0000000300147213 */ /* 0x000fc40000000000 */
[----:B------:R-:W-:Y:S01]  /*0390*/  IABS R18, R16 ;  /* 0x0000001000127213 */ /* 0x000fe20000000000 */
[----:B------:R-:W-:Y:S02]  /*03a0*/  IMAD.HI.U32 R8, R9, R19, R8 ;  /* 0x0000001309087227 */ /* 0x000fe400078e0008 */
[----:B------:R-:W0:Y:S01]  /*03b0*/  I2F.RP R19, R17 ;  /* 0x0000001100137306 */ /* 0x000e220000209400 */
[----:B------:R-:W-:Y:S02]  /*03c0*/  IADD3 R20, PT, PT, RZ, -R20, RZ ;  /* 0x80000014ff147210 */ /* 0x000fe40007ffe0ff */
[----:B------:R-:W-:Y:S02]  /*03d0*/  MOV R9, R18 ;  /* 0x0000001200097202 */ /* 0x000fe40000000f00 */
[----:B------:R-:W-:-:S03]  /*03e0*/  MOV R18, R20 ;  /* 0x0000001400127202 */ /* 0x000fc60000000f00 */
[----:B------:R-:W-:-:S04]  /*03f0*/  IMAD.HI.U32 R8, R8, R9, RZ ;  /* 0x0000000908087227 */ /* 0x000fc800078e00ff */
[----:B------:R-:W-:Y:S01]  /*0400*/  IMAD R18, R8, R18, R9 ;  /* 0x0000001208127224 */ /* 0x000fe200078e0209 */
[----:B0-----:R-:W0:Y:S04]  /*0410*/  MUFU.RCP R19, R19 ;  /* 0x0000001300137308 */ /* 0x001e280000001000 */
[----:B------:R-:W-:-:S13]  /*0420*/  ISETP.GT.U32.AND P1, PT, R15, R18, PT ;  /* 0x000000120f00720c */ /* 0x000fda0003f24070 */
[-C--:B------:R-:W-:Y:S02]  /*0430*/  @!P1 IADD3 R18, PT, PT, R18, -R15.reuse, RZ ;  /* 0x8000000f12129210 */ /* 0x080fe40007ffe0ff */
[----:B0-----:R-:W-:Y:S02]  /*0440*/  IADD3 R9, PT, PT, R19, 0xffffffe, RZ ;  /* 0x0ffffffe13097810 */ /* 0x001fe40007ffe0ff */
[----:B------:R-:W-:-:S04]  /*0450*/  ISETP.GE.U32.AND P0, PT, R18, R15, PT ;  /* 0x0000000f1200720c */ /* 0x000fc80003f06070 */
[----:B------:R-:W0:Y:S01]  /*0460*/  F2I.FTZ.U32.TRUNC.NTZ R9, R9 ;  /* 0x0000000900097305 */ /* 0x000e22000021f000 */
[----:B------:R-:W-:Y:S02]  /*0470*/  LOP3.LUT R15, R16, R3, RZ, 0x3c, !PT ;  /* 0x00000003100f7212 */ /* 0x000fe400078e3cff */
[----:B------:R-:W-:Y:S02]  /*0480*/  @!P1 IADD3 R8, PT, PT, R8, 0x1, RZ ;  /* 0x0000000108089810 */ /* 0x000fe40007ffe0ff */
[----:B------:R-:W-:Y:S02]  /*0490*/  ISETP.GE.AND P2, PT, R15, RZ, PT ;  /* 0x000000ff0f00720c */ /* 0x000fe40003f46270 */
[----:B------:R-:W-:Y:S02]  /*04a0*/  ISETP.NE.AND P1, PT, R3, RZ, PT ;  /* 0x000000ff0300720c */ /* 0x000fe40003f25270 */
[----:B------:R-:W-:-:S04]  /*04b0*/  @P0 IADD3 R8, PT, PT, R8, 0x1, RZ ;  /* 0x0000000108080810 */ /* 0x000fc80007ffe0ff */
[----:B------:R-:W-:Y:S02]  /*04c0*/  MOV R15, R8 ;  /* 0x00000008000f7202 */ /* 0x000fe40000000f00 */
[----:B0-----:R-:W-:-:S05]  /*04d0*/  IADD3 R8, PT, PT, RZ, -R9, RZ ;  /* 0x80000009ff087210 */ /* 0x001fca0007ffe0ff */
[----:B------:R-:W-:Y:S02]  /*04e0*/  IMAD R19, R8, R17, RZ ;  /* 0x0000001108137224 */ /* 0x000fe400078e02ff */
[----:B------:R-:W-:Y:S01]  /*04f0*/  HFMA2 R8, -RZ, RZ, 0, 0 ;  /* 0x00000000ff087431 */ /* 0x000fe200000001ff */
[----:B------:R-:W-:Y:S02]  /*0500*/  @!P2 IADD3 R15, PT, PT, -R15, RZ, RZ ;  /* 0x000000ff0f0fa210 */ /* 0x000fe40007ffe1ff */
[----:B------:R-:W-:Y:S02]  /*0510*/  @!P1 LOP3.LUT R15, RZ, R3, RZ, 0x33, !PT ;  /* 0x00000003ff0f9212 */ /* 0x000fe400078e33ff */
[----:B------:R-:W-:Y:S02]  /*0520*/  IABS R20, R2 ;  /* 0x0000000200147213 */ /* 0x000fe40000000000 */
[----:B------:R-:W-:Y:S02]  /*0530*/  IABS R18, R15 ;  /* 0x0000000f00127213 */ /* 0x000fe40000000000 */
[----:B------:R-:W-:Y:S01]  /*0540*/  IADD3 R20, PT, PT, RZ, -R20, RZ ;  /* 0x80000014ff147210 */ /* 0x000fe20007ffe0ff */
[----:B------:R-:W-:Y:S01]  /*0550*/  IMAD.HI.U32 R8, R9, R19, R8 ;  /* 0x0000001309087227 */ /* 0x000fe200078e0008 */
[----:B------:R-:W-:-:S02]  /*0560*/  MOV R9, R18 ;  /* 0x0000001200097202 */ /* 0x000fc40000000f00 */
[----:B------:R-:W-:-:S03]  /*0570*/  MOV R18, R20 ;  /* 0x0000001400127202 */ /* 0x000fc60000000f00 */
[----:B------:R-:W-:-:S04]  /*0580*/  IMAD.HI.U32 R27, R8, R9, RZ ;  /* 0x00000009081b7227 */ /* 0x000fc800078e00ff */
[----:B------:R-:W-:-:S05]  /*0590*/  IMAD R8, R27, R18, R9 ;  /* 0x000000121b087224 */ /* 0x000fca00078e0209 */
[----:B------:R-:W-:-:S13]  /*05a0*/  ISETP.GT.U32.AND P2, PT, R17, R8, PT ;  /* 0x000000081100720c */ /* 0x000fda0003f44070 */
[----:B------:R-:W-:-:S04]  /*05b0*/  @!P2 IADD3 R8, PT, PT, R8, -R17, RZ ;  /* 0x800000110808a210 */ /* 0x000fc80007ffe0ff */
[----:B------:R-:W-:Y:S02]  /*05c0*/  ISETP.GE.U32.AND P1, PT, R8, R17, PT ;  /* 0x000000110800720c */ /* 0x000fe40003f26070 */
[----:B------:R-:W-:Y:S02]  /*05d0*/  @!P2 IADD3 R27, PT, PT, R27, 0x1, RZ ;  /* 0x000000011b1ba810 */ /* 0x000fe40007ffe0ff */
[----:B------:R-:W-:-:S09]  /*05e0*/  ISETP.NE.AND P2, PT, R2, RZ, PT ;  /* 0x000000ff0200720c */ /* 0x000fd20003f45270 */
[----:B------:R-:W-:Y:S02]  /*05f0*/  @P1 IADD3 R27, PT, PT, R27, 0x1, RZ ;  /* 0x000000011b1b1810 */ /* 0x000fe40007ffe0ff */
[----:B------:R-:W-:Y:S01]  /*0600*/  IADD3 R9, PT, PT, -R16, RZ, RZ ;  /* 0x000000ff10097210 */ /* 0x000fe20007ffe1ff */
[----:B------:R-:W-:Y:S04]  /*0610*/  BSSY.RECONVERGENT B0, `(.L_x_0) ;  /* 0x000002e000007945 */ /* 0x000fe80003800200 */
[----:B------:R-:W-:Y:S02]  /*0620*/  IMAD R9, R0, R9, R7 ;  /* 0x0000000900097224 */ /* 0x000fe400078e0207 */
[----:B---3--:R-:W-:-:S04]  /*0630*/  IMAD R11, R11, R6, RZ ;  /* 0x000000060b0b7224 */ /* 0x008fc800078e02ff */
[----:B----4-:R-:W-:Y:S01]  /*0640*/  IMAD R12, R11, R12, RZ ;  /* 0x0000000c0b0c7224 */ /* 0x010fe200078e02ff */
[----:B------:R-:W-:-:S03]  /*0650*/  LOP3.LUT R6, R15, R2, RZ, 0x3c, !PT ;  /* 0x000000020f067212 */ /* 0x000fc600078e3cff */
[----:B-----5:R-:W-:Y:S01]  /*0660*/  IMAD R13, R12, R13, RZ ;  /* 0x0000000d0c0d7224 */ /* 0x020fe200078e02ff */
[----:B------:R-:W-:-:S04]  /*0670*/  ISETP.GE.AND P0, PT, R6, RZ, PT ;  /* 0x000000ff0600720c */ /* 0x000fc80003f06270 */
[----:B--2---:R-:W-:Y:S02]  /*0680*/  ISETP.NE.AND P1, PT, R13, R14, PT ;  /* 0x0000000e0d00720c */ /* 0x004fe40003f25270 */
[----:B------:R-:W-:-:S05]  /*0690*/  IADD3 R6, PT, PT, -R15, RZ, RZ ;  /* 0x000000ff0f067210 */ /* 0x000fca0007ffe1ff */
[----:B------:R-:W-:Y:S02]  /*06a0*/  IMAD R6, R3, R6, R16 ;  /* 0x0000000603067224 */ /* 0x000fe400078e0210 */
[----:B------:R-:W-:Y:S02]  /*06b0*/  @!P0 IADD3 R27, PT, PT, -R27, RZ, RZ ;  /* 0x000000ff1b1b8210 */ /* 0x000fe40007ffe1ff */
[----:B------:R-:W-:Y:S02]  /*06c0*/  @!P2 LOP3.LUT R27, RZ, R2, RZ, 0x33, !PT ;  /* 0x00000002ff1ba212 */ /* 0x000fe400078e33ff */
[----:B------:R-:W-:Y:S05]  /*06d0*/  @P1 BRA `(.L_x_1) ;  /* 0x0000000000341947 */ /* 0x000fea0003800000 */
[----:B------:R-:W0:Y:S01]  /*06e0*/  LDC.64 R14, c[0x0][0x390] ;  /* 0x0000e400ff0e7b82 */ /* 0x000e220000000a00 */
[----:B------:R-:W1:Y:S01]  /*06f0*/  LDCU UR4, c[0x0][0x3b0] ;  /* 0x00007600ff0477ac */ /* 0x000e620008000800 */
[----:B0-----:R-:W-:-:S06]  /*0700*/  IMAD.WIDE R14, R27, 0x4, R14 ;  /* 0x000000041b0e7825 */ /* 0x001fcc00078e020e */
[----:B------:R-:W2:Y:S01]  /*0710*/  LDG.E R14, desc[UR6][R14.64] ;  /* 0x000000060e0e7981 */ /* 0x000ea2000c1e1900 */
[----:B-1----:R-:W-:Y:S02]  /*0720*/  I2FP.F32.S32 R11, UR4 ;  /* 0x00000004000b7c45 */ /* 0x002fe40008201400 */
[----:B------:R-:W-:Y:S02]  /*0730*/  PLOP3.LUT P0, PT, PT, PT, PT, 0x80, 0x8 ;  /* 0x000000000008781c */ /* 0x000fe40003f0f070 */
[----:B------:R-:W-:Y:S02]  /*0740*/  MOV R8, 0xffffffff ;  /* 0xffffffff00087802 */ /* 0x000fe40000000f00 */
[----:B------:R-:W-:Y:S02]  /*0750*/  MOV R12, 0xffffffff ;  /* 0xffffffff000c7802 */ /* 0x000fe40000000f00 */
[----:B------:R-:W-:Y:S02]  /*0760*/  MOV R13, 0xffffffff ;  /* 0xffffffff000d7802 */ /* 0x000fe40000000f00 */
[----:B--2---:R-:W-:-:S13]  /*0770*/  FSETP.GEU.AND P1, PT, R14, R11, PT ;  /* 0x0000000b0e00720b */ /* 0x004fda0003f2e000 */
[----:B------:R-:W-:Y:S05]  /*0780*/  @!P1 BRA `(.L_x_2) ;  /* 0x0000000000589947 */ /* 0x000fea0003800000 */
[----:B------:R-:W-:Y:S01]  /*0790*/  MOV R11, R27 ;  /* 0x0000001b000b7202 */ /* 0x000fe20000000f00 */
[----:B------:R-:W-:Y:S06]  /*07a0*/  BRA `(.L_x_3) ;  /* 0x0000000000087947 */ /* 0x000fec0003800000 */
.L_x_1:
[----:B------:R-:W-:-:S04]  /*07b0*/  IMAD R11, R3, R27, R6 ;  /* 0x0000001b030b7224 */ /* 0x000fc800078e0206 */
[----:B------:R-:W-:-:S07]  /*07c0*/  IMAD R11, R0, R11, R9 ;  /* 0x0000000b000b7224 */ /* 0x000fce00078e0209 */
.L_x_3:
[----:B------:R-:W-:Y:S02]  /*07d0*/  ISETP.NE.AND P1, PT, R11, -0x1, PT ;  /* 0xffffffff0b00780c */ /* 0x000fe40003f25270 */
[----:B------:R-:W-:Y:S02]  /*07e0*/  PLOP3.LUT P0, PT, PT, PT, PT, 0x80, 0x8 ;  /* 0x000000000008781c */ /* 0x000fe40003f0f070 */
[----:B------:R-:W-:Y:S02]  /*07f0*/  MOV R8, 0xffffffff ;  /* 0xffffffff00087802 */ /* 0x000fe40000000f00 */
[----:B------:R-:W-:Y:S02]  /*0800*/  MOV R12, 0xffffffff ;  /* 0xffffffff000c7802 */ /* 0x000fe40000000f00 */
[----:B------:R-:W-:-:S05]  /*0810*/  MOV R13, 0xffffffff ;  /* 0xffffffff000d7802 */ /* 0x000fca0000000f00 */
[----:B------:R-:W-:Y:S05]  /*0820*/  @!P1 BRA `(.L_x_2) ;  /* 0x0000000000309947 */ /* 0x000fea0003800000 */
[----:B------:R-:W0:Y:S01]  /*0830*/  LDC.64 R14, c[0x0][0x390] ;  /* 0x0000e400ff0e7b82 */ /* 0x000e220000000a00 */
[----:B------:R-:W1:Y:S01]  /*0840*/  LDCU UR4, c[0x0][0x3b0] ;  /* 0x00007600ff0477ac */ /* 0x000e620008000800 */
[----:B0-----:R-:W-:-:S06]  /*0850*/  IMAD.WIDE R14, R11, 0x4, R14 ;  /* 0x000000040b0e7825 */ /* 0x001fcc00078e020e */
[----:B------:R-:W2:Y:S01]  /*0860*/  LDG.E R14, desc[UR6][R14.64] ;  /* 0x000000060e0e7981 */ /* 0x000ea2000c1e1900 */
[----:B------:R-:W-:Y:S01]  /*0870*/  IMAD R10, R10, R27, R9 ;  /* 0x0000001b0a0a7224 */ /* 0x000fe200078e0209 */
[----:B------:R-:W-:Y:S02]  /*0880*/  PLOP3.LUT P0, PT, PT, PT, PT, 0x8, 0x80 ;  /* 0x000000000080781c */ /* 0x000fe40003f0e170 */
[----:B------:R-:W-:Y:S02]  /*0890*/  SHF.R.S32.HI R13, RZ, 0x1f, R11 ;  /* 0x0000001fff0d7819 */ /* 0x000fe4000001140b */
[----:B------:R-:W-:Y:S01]  /*08a0*/  MOV R12, R11 ;  /* 0x0000000b000c7202 */ /* 0x000fe20000000f00 */
[----:B--2---:R-:W1:Y:S02]  /*08b0*/  F2I.TRUNC.NTZ R8, R14 ;  /* 0x0000000e00087305 */ /* 0x004e64000020f100 */
[----:B-1----:R-:W-:-:S05]  /*08c0*/  IADD3 R8, PT, PT, R8, -UR4, RZ ;  /* 0x8000000408087c10 */ /* 0x002fca000fffe0ff */
[----:B------:R-:W-:-:S04]  /*08d0*/  IMAD R17, R3, R8, R6 ;  /* 0x0000000803117224 */ /* 0x000fc800078e0206 */
[----:B------:R-:W-:-:S07]  /*08e0*/  IMAD R8, R0, R17, R10 ;  /* 0x0000001100087224 */ /* 0x000fce00078e020a */
.L_x_2:
[----:B------:R-:W-:Y:S05]  /*08f0*/  BSYNC.RECONVERGENT B0 ;  /* 0x0000000000007941 */ /* 0x000fea0003800200 */
.L_x_0:
[----:B------:R-:W0:Y:S02]  /*0900*/  LDC.64 R14, c[0x0][0x380] ;  /* 0x0000e000ff0e7b82 */ /* 0x000e240000000a00 */
[----:B0-----:R-:W-:-:S05]  /*0910*/  IMAD.WIDE R16, R7, 0x4, R14 ;  /* 0x0000000407107825 */ /* 0x001fca00078e020e */
[----:B------:R-:W2:Y:S01]  /*0920*/  LDG.E R10, desc[UR6][R16.64] ;  /* 0x00000006100a7981 */ /* 0x000ea2000c1e1900 */
[----:B------:R-:W-:Y:S02]  /*0930*/  ISETP.GE.AND P1, PT, R2, 0x1, PT ;  /* 0x000000010200780c */ /* 0x000fe40003f26270 */
[----:B--2---:R-:W-:-:S11]  /*0940*/  MOV R11, R10 ;  /* 0x0000000a000b7202 */ /* 0x004fd60000000f00 */
[----:B------:R-:W-:Y:S05]  /*0950*/  @!P1 BRA `(.L_x_4) ;  /* 0x0000000400cc9947 */ /* 0x000fea0003800000 */
[----:B------:R-:W-:Y:S01]  /*0960*/  ISETP.GE.U32.AND P2, PT, R2, 0x10, PT ;  /* 0x000000100200780c */ /* 0x000fe20003f46070 */
[----:B------:R-:W-:Y:S01]  /*0970*/  HFMA2 R28, -RZ, RZ, 0, 0 ;  /* 0x00000000ff1c7431 */ /* 0x000fe200000001ff */
[----:B------:R-:W-:-:S11]  /*0980*/  MOV R11, R10 ;  /* 0x0000000a000b7202 */ /* 0x000fd60000000f00 */
[----:B------:R-:W-:Y:S05]  /*0990*/  @!P2 BRA `(.L_x_5) ;  /* 0x0000000000c8a947 */ /* 0x000fea0003800000 */
[----:B------:R-:W-:Y:S01]  /*09a0*/  IMAD R11, R3, R2, RZ ;  /* 0x00000002030b7224 */ /* 0x000fe200078e02ff */
[----:B------:R-:W-:-:S03]  /*09b0*/  LOP3.LUT R28, R2, 0x7ffffff0, RZ, 0xc0, !PT ;  /* 0x7ffffff0021c7812 */ /* 0x000fc600078ec0ff */
[----:B------:R-:W-:Y:S01]  /*09c0*/  IMAD R29, R27, R11, R6 ;  /* 0x0000000b1b1d7224 */ /* 0x000fe200078e0206 */
[----:B------:R-:W-:Y:S02]  /*09d0*/  MOV R11, R10 ;  /* 0x0000000a000b7202 */ /* 0x000fe40000000f00 */
[----:B------:R-:W-:Y:S01]  /*09e0*/  IADD3 R26, PT, PT, -R28, RZ, RZ ;  /* 0x000000ff1c1a7210 */ /* 0x000fe20007ffe1ff */
[----:B------:R-:W-:-:S07]  /*09f0*/  IMAD R29, R0, R29, R9 ;  /* 0x0000001d001d7224 */ /* 0x000fce00078e0209 */
.L_x_6:
[----:B------:R-:W-:-:S04]  /*0a00*/  IMAD.WIDE R18, R29, 0x4, R14 ;  /* 0x000000041d127825 */ /* 0x000fc800078e020e */
[C---:B------:R-:W-:Y:S02]  /*0a10*/  IMAD.WIDE R24, R5.reuse, 0x4, R18 ;  /* 0x0000000405187825 */ /* 0x040fe400078e0212 */
[----:B------:R-:W2:Y:S04]  /*0a20*/  LDG.E R18, desc[UR6][R18.64] ;  /* 0x0000000612127981 */ /* 0x000ea8000c1e1900 */
[----:B------:R-:W2:Y:S01]  /*0a30*/  LDG.E R16, desc[UR6][R24.64] ;  /* 0x0000000618107981 */ /* 0x000ea2000c1e1900 */
[----:B------:R-:W-:-:S04]  /*0a40*/  IMAD.WIDE R22, R5, 0x4, R24 ;  /* 0x0000000405167825 */ /* 0x000fc800078e0218 */
[----:B------:R-:W-:Y:S01]  /*0a50*/  IMAD.WIDE R20, R5, 0x4, R22 ;  /* 0x0000000405147825 */ /* 0x000fe200078e0216 */
[----:B------:R0:W3:Y:S04]  /*0a60*/  LDG.E R24, desc[UR6][R22.64] ;  /* 0x0000000616187981 */ /* 0x0000e8000c1e1900 */
[----:B------:R-:W3:Y:S01]  /*0a70*/  LDG.E R25, desc[UR6][R20.64] ;  /* 0x0000000614197981 */ /* 0x000ee2000c1e1900 */
[----:B--2---:R-:W-:Y:S01]  /*0a80*/  FMNMX3 R11, R11, R18, R16, !PT ;  /* 0x000000120b0b7276 */ /* 0x004fe20007800010 */
[----:B------:R-:W-:-:S05]  /*0a90*/  IMAD.WIDE R16, R5, 0x4, R20 ;  /* 0x0000000405107825 */ /* 0x000fca00078e0214 */
[----:B------:R1:W2:Y:S01]  /*0aa0*/  LDG.E R21, desc[UR6][R16.64] ;  /* 0x0000000610157981 */ /* 0x0002a2000c1e1900 */
[----:B0-----:R-:W-:-:S05]  /*0ab0*/  IMAD.WIDE R22, R5, 0x4, R16 ;  /* 0x0000000405167825 */ /* 0x001fca00078e0210 */
[----:B------:R-:W2:Y:S01]  /*0ac0*/  LDG.E R20, desc[UR6][R22.64] ;  /* 0x0000000616147981 */ /* 0x000ea2000c1e1900 */
[----:B------:R-:W-:Y:S01]  /*0ad0*/  IMAD.WIDE R18, R5, 0x4, R22 ;  /* 0x0000000405127825 */ /* 0x000fe200078e0216 */
[----:B---3--:R-:W-:-:S03]  /*0ae0*/  FMNMX3 R11, R11, R24, R25, !PT ;  /* 0x000000180b0b7276 */ /* 0x008fc60007800019 */
[C---:B-1----:R-:W-:Y:S02]  /*0af0*/  IMAD.WIDE R16, R5.reuse, 0x4, R18 ;  /* 0x0000000405107825 */ /* 0x042fe400078e0212 */
[----:B------:R-:W3:Y:S02]  /*0b00*/  LDG.E R18, desc[UR6][R18.64] ;  /* 0x0000000612127981 */ /* 0x000ee4000c1e1900 */
[----:B------:R-:W-:Y:S02]  /*0b10*/  IMAD.WIDE R24, R5, 0x4, R16 ;  /* 0x0000000405187825 */ /* 0x000fe400078e0210 */
[----:B------:R-:W3:Y:S01]  /*0b20*/  LDG.E R17, desc[UR6][R16.64] ;  /* 0x0000000610117981 */ /* 0x000ee2000c1e1900 */
[----:B--2---:R-:W-:Y:S01]  /*0b30*/  FMNMX3 R11, R11, R21, R20, !PT ;  /* 0x000000150b0b7276 */ /* 0x004fe20007800014 */
[C---:B------:R-:W-:Y:S02]  /*0b40*/  IMAD.WIDE R20, R5.reuse, 0x4, R24 ;  /* 0x0000000405147825 */ /* 0x040fe400078e0218 */
[----:B------:R-:W2:Y:S04]  /*0b50*/  LDG.E R25, desc[UR6][R24.64] ;  /* 0x0000000618197981 */ /* 0x000ea8000c1e1900 */
[----:B------:R0:W2:Y:S01]  /*0b60*/  LDG.E R16, desc[UR6][R20.64] ;  /* 0x0000000614107981 */ /* 0x0000a2000c1e1900 */
[----:B------:R-:W-:Y:S01]  /*0b70*/  IMAD.WIDE R22, R5, 0x4, R20 ;  /* 0x0000000405167825 */ /* 0x000fe200078e0214 */
[----:B---3--:R-:W-:-:S03]  /*0b80*/  FMNMX3 R11, R11, R18, R17, !PT ;  /* 0x000000120b0b7276 */ /* 0x008fc60007800011 */
[----:B0-----:R-:W-:Y:S02]  /*0b90*/  IMAD.WIDE R20, R5, 0x4, R22 ;  /* 0x0000000405147825 */ /* 0x001fe400078e0216 */
[----:B------:R-:W3:Y:S01]  /*0ba0*/  LDG.E R22, desc[UR6][R22.64] ;  /* 0x0000000616167981 */ /* 0x000ee2000c1e1900 */
[----:B--2---:R-:W-:Y:S01]  /*0bb0*/  FMNMX3 R11, R11, R25, R16, !PT ;  /* 0x000000190b0b7276 */ /* 0x004fe20007800010 */
[C---:B------:R-:W-:Y:S02]  /*0bc0*/  IMAD.WIDE R16, R5.reuse, 0x4, R20 ;  /* 0x0000000405107825 */ /* 0x040fe400078e0214 */
[----:B------:R-:W3:Y:S02]  /*0bd0*/  LDG.E R20, desc[UR6][R20.64] ;  /* 0x0000000614147981 */ /* 0x000ee4000c1e1900 */
[C---:B------:R-:W-:Y:S02]  /*0be0*/  IMAD.WIDE R18, R5.reuse, 0x4, R16 ;  /* 0x0000000405127825 */ /* 0x040fe400078e0210 */
[----:B------:R-:W2:Y:S02]  /*0bf0*/  LDG.E R16, desc[UR6][R16.64] ;  /* 0x0000000610107981 */ /* 0x000ea4000c1e1900 */
[----:B------:R-:W-:-:S02]  /*0c00*/  IMAD.WIDE R24, R5, 0x4, R18 ;  /* 0x0000000405187825 */ /* 0x000fc400078e0212 */
[----:B------:R-:W2:Y:S04]  /*0c10*/  LDG.E R19, desc[UR6][R18.64] ;  /* 0x0000000612137981 */ /* 0x000ea8000c1e1900 */
[----:B------:R0:W4:Y:S02]  /*0c20*/  LDG.E R17, desc[UR6][R24.64] ;  /* 0x0000000618117981 */ /* 0x000124000c1e1900 */
[----:B0-----:R-:W-:-:S06]  /*0c30*/  IMAD.WIDE R24, R5, 0x4, R24 ;  /* 0x0000000405187825 */ /* 0x001fcc00078e0218 */
[----:B------:R-:W4:Y:S01]  /*0c40*/  LDG.E R24, desc[UR6][R24.64] ;  /* 0x0000000618187981 */ /* 0x000f22000c1e1900 */
[----:B------:R-:W-:-:S04]  /*0c50*/  IADD3 R26, PT, PT, R26, 0x10, RZ ;  /* 0x000000101a1a7810 */ /* 0x000fc80007ffe0ff */
[----:B------:R-:W-:Y:S02]  /*0c60*/  ISETP.NE.AND P2, PT, R26, RZ, PT ;  /* 0x000000ff1a00720c */ /* 0x000fe40003f45270 */
[----:B------:R-:W-:Y:S02]  /*0c70*/  LEA R29, R5, R29, 0x4 ;  /* 0x0000001d051d7211 */ /* 0x000fe400078e20ff */
[----:B---3--:R-:W-:-:S04]  /*0c80*/  FMNMX3 R11, R11, R22, R20, !PT ;  /* 0x000000160b0b7276 */ /* 0x008fc80007800014 */
[----:B--2---:R-:W-:-:S04]  /*0c90*/  FMNMX3 R22, R11, R16, R19, !PT ;  /* 0x000000100b167276 */ /* 0x004fc80007800013 */
[----:B----4-:R-:W-:Y:S01]  /*0ca0*/  FMNMX3 R11, R22, R17, R24, !PT ;  /* 0x00000011160b7276 */ /* 0x010fe20007800018 */
[----:B------:R-:W-:Y:S06]  /*0cb0*/  @P2 BRA `(.L_x_6) ;  /* 0xfffffffc00502947 */ /* 0x000fec000383ffff */
.L_x_5:
[----:B------:R-:W-:-:S13]  /*0cc0*/  LOP3.LUT P2, R16, R2, 0xf, RZ, 0xc0, !PT ;  /* 0x0000000f02107812 */ /* 0x000fda000784c0ff */
[----:B------:R-:W-:Y:S05]  /*0cd0*/  @!P2 BRA `(.L_x_4) ;  /* 0x0000000000eca947 */ /* 0x000fea0003800000 */
[----:B------:R-:W-:Y:S02]  /*0ce0*/  ISETP.GE.U32.AND P2, PT, R16, 0x8, PT ;  /* 0x000000081000780c */ /* 0x000fe40003f46070 */
[----:B------:R-:W-:-:S04]  /*0cf0*/  LOP3.LUT R26, R2, 0x7, RZ, 0xc0, !PT ;  /* 0x00000007021a7812 */ /* 0x000fc800078ec0ff */
[----:B------:R-:W-:-:S07]  /*0d00*/  ISETP.NE.AND P3, PT, R26, RZ, PT ;  /* 0x000000ff1a00720c */ /* 0x000fce0003f65270 */
[----:B------:R-:W-:Y:S06]  /*0d10*/  @!P2 BRA `(.L_x_7) ;  /* 0x000000000060a947 */ /* 0x000fec0003800000 */
[----:B------:R-:W-:-:S04]  /*0d20*/  IMAD R16, R2, R27, R28 ;  /* 0x0000001b02107224 */ /* 0x000fc800078e021c */
[----:B------:R-:W-:-:S04]  /*0d30*/  IMAD R16, R3, R16, R6 ;  /* 0x0000001003107224 */ /* 0x000fc800078e0206 */
[----:B------:R-:W-:-:S04]  /*0d40*/  IMAD R17, R0, R16, R9 ;  /* 0x0000001000117224 */ /* 0x000fc800078e0209 */
[----:B------:R-:W-:-:S05]  /*0d50*/  IMAD.WIDE R16, R17, 0x4, R14 ;  /* 0x0000000411107825 */ /* 0x000fca00078e020e */
[----:B------:R-:W2:Y:S01]  /*0d60*/  LDG.E R22, desc[UR6][R16.64] ;  /* 0x0000000610167981 */ /* 0x000ea2000c1e1900 */
[----:B------:R-:W-:-:S05]  /*0d70*/  IMAD.WIDE R20, R5, 0x4, R16 ;  /* 0x0000000405147825 */ /* 0x000fca00078e0210 */
[----:B------:R0:W2:Y:S02]  /*0d80*/  LDG.E R23, desc[UR6][R20.64] ;  /* 0x0000000614177981 */ /* 0x0000a4000c1e1900 */
[----:B0-----:R-:W-:-:S05]  /*0d90*/  IMAD.WIDE R20, R5, 0x4, R20 ;  /* 0x0000000405147825 */ /* 0x001fca00078e0214 */
[----:B------:R-:W3:Y:S01]  /*0da0*/  LDG.E R29, desc[UR6][R20.64] ;  /* 0x00000006141d7981 */ /* 0x000ee2000c1e1900 */
[----:B------:R-:W-:-:S04]  /*0db0*/  IMAD.WIDE R18, R5, 0x4, R20 ;  /* 0x0000000405127825 */ /* 0x000fc800078e0214 */
[----:B------:R-:W-:Y:S02]  /*0dc0*/  IMAD.WIDE R16, R5, 0x4, R18 ;  /* 0x0000000405107825 */ /* 0x000fe400078e0212 */
[----:B------:R-:W3:Y:S04]  /*0dd0*/  LDG.E R18, desc[UR6][R18.64] ;  /* 0x0000000612127981 */ /* 0x000ee8000c1e1900 */
[----:B------:R0:W4:Y:S01]  /*0de0*/  LDG.E R19, desc[UR6][R16.64] ;  /* 0x0000000610137981 */ /* 0x000122000c1e1900 */
[----:B--2---:R-:W-:Y:S01]  /*0df0*/  FMNMX3 R11, R11, R22, R23, !PT ;  /* 0x000000160b0b7276 */ /* 0x004fe20007800017 */
[----:B------:R-:W-:-:S04]  /*0e00*/  IMAD.WIDE R22, R5, 0x4, R16 ;  /* 0x0000000405167825 */ /* 0x000fc800078e0210 */
[C---:B------:R-:W-:Y:S02]  /*0e10*/  IMAD.WIDE R24, R5.reuse, 0x4, R22 ;  /* 0x0000000405187825 */ /* 0x040fe400078e0216 */
[----:B------:R-:W4:Y:S02]  /*0e20*/  LDG.E R22, desc[UR6][R22.64] ;  /* 0x0000000616167981 */ /* 0x000f24000c1e1900 */
[----:B0-----:R-:W-:Y:S02]  /*0e30*/  IMAD.WIDE R16, R5, 0x4, R24 ;  /* 0x0000000405107825 */ /* 0x001fe400078e0218 */
[----:B------:R-:W2:Y:S04]  /*0e40*/  LDG.E R24, desc[UR6][R24.64] ;  /* 0x0000000618187981 */ /* 0x000ea8000c1e1900 */
[----:B------:R-:W2:Y:S01]  /*0e50*/  LDG.E R16, desc[UR6][R16.64] ;  /* 0x0000000610107981 */ /* 0x000ea2000c1e1900 */
[----:B---3--:R-:W-:-:S02]  /*0e60*/  FMNMX3 R11, R11, R29, R18, !PT ;  /* 0x0000001d0b0b7276 */ /* 0x008fc40007800012 */
[----:B------:R-:W-:Y:S02]  /*0e70*/  IADD3 R28, PT, PT, R28, 0x8, RZ ;  /* 0x000000081c1c7810 */ /* 0x000fe40007ffe0ff */
[----:B----4-:R-:W-:-:S04]  /*0e80*/  FMNMX3 R11, R11, R19, R22, !PT ;  /* 0x000000130b0b7276 */ /* 0x010fc80007800016 */
[----:B--2---:R-:W-:-:S07]  /*0e90*/  FMNMX3 R11, R11, R24, R16, !PT ;  /* 0x000000180b0b7276 */ /* 0x004fce0007800010 */
.L_x_7:
        /* <DEDUP_REMOVED lines=8> */
[----:B------:R-:W-:-:S04]  /*0f20*/  IMAD.WIDE R20, R21, 0x4, R14 ;  /* 0x0000000415147825 */ /* 0x000fc800078e020e */
[C---:B------:R-:W-:Y:S02]  /*0f30*/  IMAD.WIDE R18, R5.reuse, 0x4, R20 ;  /* 0x0000000405127825 */ /* 0x040fe400078e0214 */
[----:B------:R-:W2:Y:S02]  /*0f40*/  LDG.E R20, desc[UR6][R20.64] ;  /* 0x0000000614147981 */ /* 0x000ea4000c1e1900 */
[C---:B------:R-:W-:Y:S02]  /*0f50*/  IMAD.WIDE R16, R5.reuse, 0x4, R18 ;  /* 0x0000000405107825 */ /* 0x040fe400078e0212 */
[----:B------:R-:W2:Y:S02]  /*0f60*/  LDG.E R18, desc[UR6][R18.64] ;  /* 0x0000000612127981 */ /* 0x000ea4000c1e1900 */
[----:B------:R-:W-:Y:S02]  /*0f70*/  IMAD.WIDE R22, R5, 0x4, R16 ;  /* 0x0000000405167825 */ /* 0x000fe400078e0210 */
[----:B------:R-:W3:Y:S04]  /*0f80*/  LDG.E R16, desc[UR6][R16.64] ;  /* 0x0000000610107981 */ /* 0x000ee8000c1e1900 */
[----:B------:R-:W3:Y:S01]  /*0f90*/  LDG.E R22, desc[UR6][R22.64] ;  /* 0x0000000616167981 */ /* 0x000ee2000c1e1900 */
[----:B------:R-:W-:-:S02]  /*0fa0*/  IADD3 R28, PT, PT, R28, 0x4, RZ ;  /* 0x000000041c1c7810 */ /* 0x000fc40007ffe0ff */
[----:B--2---:R-:W-:-:S04]  /*0fb0*/  FMNMX3 R11, R11, R20, R18, !PT ;  /* 0x000000140b0b7276 */ /* 0x004fc80007800012 */
[----:B---3--:R-:W-:-:S07]  /*0fc0*/  FMNMX3 R11, R11, R16, R22, !PT ;  /* 0x000000100b0b7276 */ /* 0x008fce0007800016 */
.L_x_8:
[----:B------:R-:W-:Y:S05]  /*0fd0*/  @!P3 BRA `(.L_x_4) ;  /* 0x00000000002cb947 */ /* 0x000fea0003800000 */
[----:B------:R-:W-:Y:S01]  /*0fe0*/  IMAD R28, R2, R27, R28 ;  /* 0x0000001b021c7224 */ /* 0x000fe200078e021c */
[----:B------:R-:W-:-:S03]  /*0ff0*/  IADD3 R24, PT, PT, -R24, RZ, RZ ;  /* 0x000000ff18187210 */ /* 0x000fc60007ffe1ff */
[----:B------:R-:W-:-:S04]  /*1000*/  IMAD R28, R3, R28, R6 ;  /* 0x0000001c031c7224 */ /* 0x000fc800078e0206 */
[----:B------:R-:W-:-:S07]  /*1010*/  IMAD R28, R0, R28, R9 ;  /* 0x0000001c001c7224 */ /* 0x000fce00078e0209 */
.L_x_9:
[----:B------:R-:W-:-:S06]  /*1020*/  IMAD.WIDE R16, R28, 0x4, R14 ;  /* 0x000000041c107825 */ /* 0x000fcc00078e020e */
[----:B------:R-:W2:Y:S01]  /*1030*/  LDG.E R16, desc[UR6][R16.64] ;  /* 0x0000000610107981 */ /* 0x000ea2000c1e1900 */
[----:B------:R-:W-:Y:S02]  /*1040*/  IADD3 R24, PT, PT, R24, 0x1, RZ ;  /* 0x0000000118187810 */ /* 0x000fe40007ffe0ff */
[----:B------:R-:W-:Y:S02]  /*1050*/  IADD3 R28, PT, PT, R5, R28, RZ ;  /* 0x0000001c051c7210 */ /* 0x000fe40007ffe0ff */
[----:B------:R-:W-:Y:S02]  /*1060*/  ISETP.NE.AND P2, PT, R24, RZ, PT ;  /* 0x000000ff1800720c */ /* 0x000fe40003f45270 */
[----:B--2---:R-:W-:-:S11]  /*1070*/  FMNMX R11, R16, R11, !PT ;  /* 0x0000000b100b7209 */ /* 0x004fd60007800000 */
[----:B------:R-:W-:Y:S05]  /*1080*/  @P2 BRA `(.L_x_9) ;  /* 0xfffffffc00e42947 */ /* 0x000fea000383ffff */
.L_x_4:
[----:B------:R-:W-:Y:S01]  /*1090*/  HFMA2 R26, -RZ, RZ, 0, 0 ;  /* 0x00000000ff1a7431 */ /* 0x000fe200000001ff */
[----:B------:R-:W-:Y:S06]  /*10a0*/  @!P1 BRA `(.L_x_10) ;  /* 0x0000000c004c9947 */ /* 0x000fec0003800000 */
[C---:B------:R-:W-:Y:S01]  /*10b0*/  ISETP.GE.U32.AND P1, PT, R2.reuse, 0x8, PT ;  /* 0x000000080200780c */ /* 0x040fe20003f26070 */
[----:B------:R-:W-:Y:S01]  /*10c0*/  IMAD R21, R2, R27, RZ ;  /* 0x0000001b02157224 */ /* 0x000fe200078e02ff */
[----:B------:R-:W-:Y:S02]  /*10d0*/  MOV R26, RZ ;  /* 0x000000ff001a7202 */ /* 0x000fe40000000f00 */
[----:B------:R-:W-:-:S09]  /*10e0*/  MOV R20, RZ ;  /* 0x000000ff00147202 */ /* 0x000fd20000000f00 */
[----:B------:R-:W-:Y:S05]  /*10f0*/  @!P1 BRA `(.L_x_11) ;  /* 0x0000000400949947 */ /* 0x000fea0003800000 */
[----:B------:R-:W-:Y:S01]  /*1100*/  IMAD R16, R3, R2, RZ ;  /* 0x0000000203107224 */ /* 0x000fe200078e02ff */
[----:B------:R-:W-:Y:S02]  /*1110*/  LOP3.LUT R22, R2, 0x7ffffff8, RZ, 0xc0, !PT ;  /* 0x7ffffff802167812 */ /* 0x000fe400078ec0ff */
[----:B------:R-:W-:Y:S01]  /*1120*/  MOV R26, RZ ;  /* 0x000000ff001a7202 */ /* 0x000fe20000000f00 */
[----:B------:R-:W-:Y:S01]  /*1130*/  IMAD R16, R27, R16, R6 ;  /* 0x000000101b107224 */ /* 0x000fe200078e0206 */
[----:B------:R-:W-:-:S03]  /*1140*/  IADD3 R25, PT, PT, -R22, RZ, RZ ;  /* 0x000000ff16197210 */ /* 0x000fc60007ffe1ff */
[----:B------:R-:W-:-:S07]  /*1150*/  IMAD R20, R0, R16, R9 ;  /* 0x0000001000147224 */ /* 0x000fce00078e0209 */
.L_x_12:
[----:B------:R-:W-:-:S05]  /*1160*/  IMAD.WIDE R16, R20, 0x4, R14 ;  /* 0x0000000414107825 */ /* 0x000fca00078e020e */
[----:B------:R-:W2:Y:S01]  /*1170*/  LDG.E R18, desc[UR6][R16.64] ;  /* 0x0000000610127981 */ /* 0x000ea2000c1e1900 */
[----:B------:R-:W-:Y:S01]  /*1180*/  HFMA2 R24, -RZ, RZ, 0.96630859375, -0.0022525787353515625 ;  /* 0x3bbb989dff187431 */ /* 0x000fe200000001ff */
[----:B------:R-:W-:Y:S01]  /*1190*/  MOV R23, 0x437c0000 ;  /* 0x437c000000177802 */ /* 0x000fe20000000f00 */
[----:B--2---:R-:W-:-:S04]  /*11a0*/  FADD R29, R18, -R11 ;  /* 0x8000000b121d7221 */ /* 0x004fc80000000000 */
[----:B------:R-:W-:-:S04]  /*11b0*/  FFMA.SAT R18, R29, R24, 0.5 ;  /* 0x3f0000001d127423 */ /* 0x000fc80000002018 */
[----:B------:R-:W-:Y:S01]  /*11c0*/  FFMA.RM R27, R18, R23, 12582913 ;  /* 0x4b400001121b7423 */ /* 0x000fe20000004017 */
[----:B------:R-:W-:-:S04]  /*11d0*/  IMAD.WIDE R18, R5, 0x4, R16 ;  /* 0x0000000405127825 */ /* 0x000fc800078e0210 */
[----:B------:R-:W-:-:S04]  /*11e0*/  FADD R28, R27, -12583039 ;  /* 0xcb40007f1b1c7421 */ /* 0x000fc80000000000 */
[----:B------:R-:W-:-:S04]  /*11f0*/  FFMA R28, R29, 1.4426950216293334961, -R28 ;  /* 0x3fb8aa3b1d1c7823 */ /* 0x000fc8000000081c */
[----:B------:R-:W-:Y:S02]  /*1200*/  FFMA R29, R29, 1.925963033500011079e-08, R28 ;  /* 0x32a570601d1d7823 */ /* 0x000fe4000000001c */
[----:B------:R-:W2:Y:S01]  /*1210*/  LDG.E R28, desc[UR6][R18.64] ;  /* 0x00000006121c7981 */ /* 0x000ea2000c1e1900 */
[----:B------:R-:W-:-:S03]  /*1220*/  SHF.L.U32 R27, R27, 0x17, RZ ;  /* 0x000000171b1b7819 */ /* 0x000fc600000006ff */
[----:B------:R-:W0:Y:S02]  /*1230*/  MUFU.EX2 R29, R29 ;  /* 0x0000001d001d7308 */ /* 0x000e240000000800 */
[----:B0-----:R-:W-:Y:S01]  /*1240*/  FFMA R26, R27, R29, R26 ;  /* 0x0000001d1b1a7223 */ /* 0x001fe2000000001a */
[----:B--2---:R-:W-:-:S04]  /*1250*/  FADD R29, R28, -R11 ;  /* 0x8000000b1c1d7221 */ /* 0x004fc80000000000 */
[----:B------:R-:W-:-:S04]  /*1260*/  FFMA.SAT R16, R29, R24, 0.5 ;  /* 0x3f0000001d107423 */ /* 0x000fc80000002018 */
[----:B------:R-:W-:Y:S01]  /*1270*/  FFMA.RM R27, R16, R23, 12582913 ;  /* 0x4b400001101b7423 */ /* 0x000fe20000004017 */
[----:B------:R-:W-:-:S04]  /*1280*/  IMAD.WIDE R16, R5, 0x4, R18 ;  /* 0x0000000405107825 */ /* 0x000fc800078e0212 */
[----:B------:R-:W-:Y:S01]  /*1290*/  FADD R28, R27, -12583039 ;  /* 0xcb40007f1b1c7421 */ /* 0x000fe20000000000 */
[----:B------:R-:W2:Y:S03]  /*12a0*/  LDG.E R18, desc[UR6][R16.64] ;  /* 0x0000000610127981 */ /* 0x000ea6000c1e1900 */
[----:B------:R-:W-:-:S04]  /*12b0*/  FFMA R28, R29, 1.4426950216293334961, -R28 ;  /* 0x3fb8aa3b1d1c7823 */ /* 0x000fc8000000081c */
[----:B------:R-:W-:-:S06]  /*12c0*/  FFMA R28, R29, 1.925963033500011079e-08, R28 ;  /* 0x32a570601d1c7823 */ /* 0x000fcc000000001c */
[----:B------:R-:W0:Y:S01]  /*12d0*/  MUFU.EX2 R28, R28 ;  /* 0x0000001c001c7308 */ /* 0x000e220000000800 */
[----:B------:R-:W-:-:S05]  /*12e0*/  SHF.L.U32 R27, R27, 0x17, RZ ;  /* 0x000000171b1b7819 */ /* 0x000fca00000006ff */
[----:B0-----:R-:W-:Y:S01]  /*12f0*/  FFMA R26, R27, R28, R26 ;  /* 0x0000001c1b1a7223 */ /* 0x001fe2000000001a */
[----:B--2---:R-:W-:-:S04]  /*1300*/  FADD R29, R18, -R11 ;  /* 0x8000000b121d7221 */ /* 0x004fc80000000000 */
[----:B------:R-:W-:-:S04]  /*1310*/  FFMA.SAT R18, R29, R24, 0.5 ;  /* 0x3f0000001d127423 */ /* 0x000fc80000002018 */
[----:B------:R-:W-:Y:S01]  /*1320*/  FFMA.RM R27, R18, R23, 12582913 ;  /* 0x4b400001121b7423 */ /* 0x000fe20000004017 */
[----:B------:R-:W-:-:S05]  /*1330*/  IMAD.WIDE R18, R5, 0x4, R16 ;  /* 0x0000000405127825 */ /* 0x000fca00078e0210 */
[----:B------:R-:W2:Y:S01]  /*1340*/  LDG.E R16, desc[UR6][R18.64] ;  /* 0x0000000612107981 */ /* 0x000ea2000c1e1900 */
[----:B------:R-:W-:-:S04]  /*1350*/  FADD R28, R27, -12583039 ;  /* 0xcb40007f1b1c7421 */ /* 0x000fc80000000000 */
        /* <DEDUP_REMOVED lines=20> */
[----:B------:R0:W2:Y:S01]  /*14a0*/  LDG.E R16, desc[UR6][R18.64] ;  /* 0x0000000612107981 */ /* 0x0000a2000c1e1900 */
[----:B------:R-:W-:-:S04]  /*14b0*/  FADD R28, R27, -12583039 ;  /* 0xcb40007f1b1c7421 */ /* 0x000fc80000000000 */
[----:B------:R-:W-:-:S04]  /*14c0*/  FFMA R28, R29, 1.4426950216293334961, -R28 ;  /* 0x3fb8aa3b1d1c7823 */ /* 0x000fc8000000081c */
[----:B------:R-:W-:-:S06]  /*14d0*/  FFMA R29, R29, 1.925963033500011079e-08, R28 ;  /* 0x32a570601d1d7823 */ /* 0x000fcc000000001c */
[----:B------:R-:W1:Y:S01]  /*14e0*/  MUFU.EX2 R29, R29 ;  /* 0x0000001d001d7308 */ /* 0x000e620000000800 */
[----:B------:R-:W-:Y:S01]  /*14f0*/  SHF.L.U32 R27, R27, 0x17, RZ ;  /* 0x000000171b1b7819 */ /* 0x000fe200000006ff */
[----:B0-----:R-:W-:-:S04]  /*1500*/  IMAD.WIDE R18, R5, 0x4, R18 ;  /* 0x0000000405127825 */ /* 0x001fc800078e0212 */
[----:B-1----:R-:W-:Y:S02]  /*1510*/  FFMA R26, R27, R29, R26 ;  /* 0x0000001d1b1a7223 */ /* 0x002fe4000000001a */
[----:B------:R-:W3:Y:S01]  /*1520*/  LDG.E R29, desc[UR6][R18.64] ;  /* 0x00000006121d7981 */ /* 0x000ee2000c1e1900 */
[----:B--2---:R-:W-:-:S04]  /*1530*/  FADD R17, R16, -R11 ;  /* 0x8000000b10117221 */ /* 0x004fc80000000000 */
[----:B------:R-:W-:-:S04]  /*1540*/  FFMA.SAT R16, R17, R24, 0.5 ;  /* 0x3f00000011107423 */ /* 0x000fc80000002018 */
[----:B------:R-:W-:-:S04]  /*1550*/  FFMA.RM R16, R16, R23, 12582913 ;  /* 0x4b40000110107423 */ /* 0x000fc80000004017 */
[----:B------:R-:W-:-:S04]  /*1560*/  FADD R28, R16, -12583039 ;  /* 0xcb40007f101c7421 */ /* 0x000fc80000000000 */
[----:B------:R-:W-:-:S04]  /*1570*/  FFMA R28, R17, 1.4426950216293334961, -R28 ;  /* 0x3fb8aa3b111c7823 */ /* 0x000fc8000000081c */
[----:B------:R-:W-:-:S06]  /*1580*/  FFMA R28, R17, 1.925963033500011079e-08, R28 ;  /* 0x32a57060111c7823 */ /* 0x000fcc000000001c */
[----:B------:R-:W0:Y:S01]  /*1590*/  MUFU.EX2 R28, R28 ;  /* 0x0000001c001c7308 */ /* 0x000e220000000800 */
[----:B------:R-:W-:-:S05]  /*15a0*/  SHF.L.U32 R17, R16, 0x17, RZ ;  /* 0x0000001710117819 */ /* 0x000fca00000006ff */
[----:B0-----:R-:W-:Y:S01]  /*15b0*/  FFMA R26, R17, R28, R26 ;  /* 0x0000001c111a7223 */ /* 0x001fe2000000001a */
[----:B------:R-:W-:-:S06]  /*15c0*/  IMAD.WIDE R16, R5, 0x4, R18 ;  /* 0x0000000405107825 */ /* 0x000fcc00078e0212 */
[----:B------:R-:W2:Y:S01]  /*15d0*/  LDG.E R16, desc[UR6][R16.64] ;  /* 0x0000000610107981 */ /* 0x000ea2000c1e1900 */
[----:B---3--:R-:W-:Y:S01]  /*15e0*/  FADD R29, R29, -R11 ;  /* 0x8000000b1d1d7221 */ /* 0x008fe20000000000 */
[----:B------:R-:W-:-:S04]  /*15f0*/  IADD3 R25, PT, PT, R25, 0x8, RZ ;  /* 0x0000000819197810 */ /* 0x000fc80007ffe0ff */
[----:B------:R-:W-:Y:S02]  /*1600*/  ISETP.NE.AND P1, PT, R25, RZ, PT ;  /* 0x000000ff1900720c */ /* 0x000fe40003f25270 */
[----:B------:R-:W-:Y:S01]  /*1610*/  LEA R20, R5, R20, 0x3 ;  /* 0x0000001405147211 */ /* 0x000fe200078e18ff */
[----:B--2---:R-:W-:Y:S01]  /*1620*/  FADD R27, R16, -R11 ;  /* 0x8000000b101b7221 */ /* 0x004fe20000000000 */
[----:B------:R-:W-:-:S03]  /*1630*/  FFMA.SAT R16, R29, R24, 0.5 ;  /* 0x3f0000001d107423 */ /* 0x000fc60000002018 */
[----:B------:R-:W-:Y:S01]  /*1640*/  FFMA.SAT R18, R27, R24, 0.5 ;  /* 0x3f0000001b127423 */ /* 0x000fe20000002018 */
[----:B------:R-:W-:-:S03]  /*1650*/  FFMA.RM R24, R16, R23, 12582913 ;  /* 0x4b40000110187423 */ /* 0x000fc60000004017 */
[----:B------:R-:W-:Y:S01]  /*1660*/  FFMA.RM R23, R18, R23, 12582913 ;  /* 0x4b40000112177423 */ /* 0x000fe20000004017 */
[----:B------:R-:W-:-:S03]  /*1670*/  FADD R28, R24, -12583039 ;  /* 0xcb40007f181c7421 */ /* 0x000fc60000000000 */
[----:B------:R-:W-:Y:S01]  /*1680*/  FADD R18, R23, -12583039 ;  /* 0xcb40007f17127421 */ /* 0x000fe20000000000 */
[----:B------:R-:W-:-:S03]  /*1690*/  FFMA R28, R29, 1.4426950216293334961, -R28 ;  /* 0x3fb8aa3b1d1c7823 */ /* 0x000fc6000000081c */
[----:B------:R-:W-:Y:S01]  /*16a0*/  FFMA R18, R27, 1.4426950216293334961, -R18 ;  /* 0x3fb8aa3b1b127823 */ /* 0x000fe20000000812 */
[----:B------:R-:W-:-:S03]  /*16b0*/  FFMA R28, R29, 1.925963033500011079e-08, R28 ;  /* 0x32a570601d1c7823 */ /* 0x000fc6000000001c */
[----:B------:R-:W-:-:S03]  /*16c0*/  FFMA R18, R27, 1.925963033500011079e-08, R18 ;  /* 0x32a570601b127823 */ /* 0x000fc60000000012 */
[----:B------:R-:W0:Y:S08]  /*16d0*/  MUFU.EX2 R28, R28 ;  /* 0x0000001c001c7308 */ /* 0x000e300000000800 */
[----:B------:R-:W1:Y:S01]  /*16e0*/  MUFU.EX2 R18, R18 ;  /* 0x0000001200127308 */ /* 0x000e620000000800 */
[----:B------:R-:W-:Y:S02]  /*16f0*/  SHF.L.U32 R17, R24, 0x17, RZ ;  /* 0x0000001718117819 */ /* 0x000fe400000006ff */
[----:B------:R-:W-:-:S03]  /*1700*/  SHF.L.U32 R23, R23, 0x17, RZ ;  /* 0x0000001717177819 */ /* 0x000fc600000006ff */
[----:B0-----:R-:W-:-:S04]  /*1710*/  FFMA R26, R17, R28, R26 ;  /* 0x0000001c111a7223 */ /* 0x001fc8000000001a */
[----:B-1----:R-:W-:Y:S01]  /*1720*/  FFMA R26, R23, R18, R26 ;  /* 0x00000012171a7223 */ /* 0x002fe2000000001a */
[----:B------:R-:W-:Y:S06]  /*1730*/  @P1 BRA `(.L_x_12) ;  /* 0xfffffff800881947 */ /* 0x000fec000383ffff */
[----:B------:R-:W-:-:S07]  /*1740*/  MOV R20, R22 ;  /* 0x0000001600147202 */ /* 0x000fce0000000f00 */
.L_x_11:
[----:B------:R-:W-:-:S13]  /*1750*/  LOP3.LUT P1, R16, R2, 0x7, RZ, 0xc0, !PT ;  /* 0x0000000702107812 */ /* 0x000fda000782c0ff */
[----:B------:R-:W-:Y:S05]  /*1760*/  @!P1 BRA `(.L_x_10) ;  /* 0x00000004009c9947 */ /* 0x000fea0003800000 */
[----:B------:R-:W-:-:S13]  /*1770*/  ISETP.GE.U32.AND P1, PT, R16, 0x4, PT ;  /* 0x000000041000780c */ /* 0x000fda0003f26070 */
[----:B------:R-:W-:Y:S05]  /*1780*/  @!P1 BRA `(.L_x_13) ;  /* 0x0000000000c89947 */ /* 0x000fea0003800000 */
[----:B------:R-:W-:-:S05]  /*1790*/  IADD3 R16, PT, PT, R21, R20, RZ ;  /* 0x0000001415107210 */ /* 0x000fca0007ffe0ff */
[----:B------:R-:W-:-:S04]  /*17a0*/  IMAD R16, R3, R16, R6 ;  /* 0x0000001003107224 */ /* 0x000fc800078e0206 */
[----:B------:R-:W-:-:S04]  /*17b0*/  IMAD R17, R0, R16, R9 ;  /* 0x0000001000117224 */ /* 0x000fc800078e0209 */
[----:B------:R-:W-:-:S05]  /*17c0*/  IMAD.WIDE R16, R17, 0x4, R14 ;  /* 0x0000000411107825 */ /* 0x000fca00078e020e */
[----:B------:R-:W2:Y:S01]  /*17d0*/  LDG.E R18, desc[UR6][R16.64] ;  /* 0x0000000610127981 */ /* 0x000ea2000c1e1900 */
[----:B------:R-:W-:Y:S01]  /*17e0*/  HFMA2 R24, -RZ, RZ, 0.96630859375, -0.0022525787353515625 ;  /* 0x3bbb989dff187431 */ /* 0x000fe200000001ff */
[----:B------:R-:W-:Y:S01]  /*17f0*/  MOV R25, 0x437c0000 ;  /* 0x437c000000197802 */ /* 0x000fe20000000f00 */
[----:B------:R-:W-:-:S05]  /*1800*/  IMAD.WIDE R22, R5, 0x4, R16 ;  /* 0x0000000405167825 */ /* 0x000fca00078e0210 */
[----:B------:R0:W3:Y:S01]  /*1810*/  LDG.E R28, desc[UR6][R22.64] ;  /* 0x00000006161c7981 */ /* 0x0000e2000c1e1900 */
[----:B--2---:R-:W-:-:S04]  /*1820*/  FADD R29, R18, -R11 ;  /* 0x8000000b121d7221 */ /* 0x004fc80000000000 */
[----:B------:R-:W-:-:S04]  /*1830*/  FFMA.SAT R18, R29, R24, 0.5 ;  /* 0x3f0000001d127423 */ /* 0x000fc80000002018 */
[----:B------:R-:W-:Y:S01]  /*1840*/  FFMA.RM R27, R18, R25, 12582913 ;  /* 0x4b400001121b7423 */ /* 0x000fe20000004019 */
[----:B------:R-:W-:-:S04]  /*1850*/  IMAD.WIDE R18, R5, 0x4, R22 ;  /* 0x0000000405127825 */ /* 0x000fc800078e0216 */
[----:B------:R-:W-:-:S04]  /*1860*/  FADD R16, R27, -12583039 ;  /* 0xcb40007f1b107421 */ /* 0x000fc80000000000 */
[----:B------:R-:W-:-:S04]  /*1870*/  FFMA R16, R29, 1.4426950216293334961, -R16 ;  /* 0x3fb8aa3b1d107823 */ /* 0x000fc80000000810 */
[----:B0-----:R-:W-:Y:S01]  /*1880*/  FFMA R22, R29, 1.925963033500011079e-08, R16 ;  /* 0x32a570601d167823 */ /* 0x001fe20000000010 */
[----:B------:R-:W-:Y:S01]  /*1890*/  IMAD.WIDE R16, R5, 0x4, R18 ;  /* 0x0000000405107825 */ /* 0x000fe200078e0212 */
[----:B------:R-:W2:Y:S05]  /*18a0*/  LDG.E R29, desc[UR6][R18.64] ;  /* 0x00000006121d7981 */ /* 0x000eaa000c1e1900 */
[----:B------:R-:W4:Y:S01]  /*18b0*/  LDG.E R16, desc[UR6][R16.64] ;  /* 0x0000000610107981 */ /* 0x000f22000c1e1900 */
[----:B------:R-:W0:Y:S01]  /*18c0*/  MUFU.EX2 R22, R22 ;  /* 0x0000001600167308 */ /* 0x000e220000000800 */
[----:B---3--:R-:W-:Y:S01]  /*18d0*/  FADD R23, R28, -R11 ;  /* 0x8000000b1c177221 */ /* 0x008fe20000000000 */
[----:B------:R-:W-:-:S03]  /*18e0*/  SHF.L.U32 R27, R27, 0x17, RZ ;  /* 0x000000171b1b7819 */ /* 0x000fc600000006ff */
[----:B------:R-:W-:Y:S02]  /*18f0*/  FFMA.SAT R28, R23, R24, 0.5 ;  /* 0x3f000000171c7423 */ /* 0x000fe40000002018 */
[----:B0-----:R-:W-:Y:S02]  /*1900*/  FFMA R26, R27, R22, R26 ;  /* 0x000000161b1a7223 */ /* 0x001fe4000000001a */
[----:B------:R-:W-:-:S04]  /*1910*/  FFMA.RM R22, R28, R25, 12582913 ;  /* 0x4b4000011c167423 */ /* 0x000fc80000004019 */
[----:B------:R-:W-:-:S04]  /*1920*/  FADD R28, R22, -12583039 ;  /* 0xcb40007f161c7421 */ /* 0x000fc80000000000 */
[----:B------:R-:W-:-:S04]  /*1930*/  FFMA R28, R23, 1.4426950216293334961, -R28 ;  /* 0x3fb8aa3b171c7823 */ /* 0x000fc8000000081c */
[----:B------:R-:W-:-:S06]  /*1940*/  FFMA R23, R23, 1.925963033500011079e-08, R28 ;  /* 0x32a5706017177823 */ /* 0x000fcc000000001c */
[----:B------:R-:W0:Y:S01]  /*1950*/  MUFU.EX2 R23, R23 ;  /* 0x0000001700177308 */ /* 0x000e220000000800 */
[----:B------:R-:W-:Y:S01]  /*1960*/  IADD3 R20, PT, PT, R20, 0x4, RZ ;  /* 0x0000000414147810 */ /* 0x000fe20007ffe0ff */
[--C-:B--2---:R-:W-:Y:S01]  /*1970*/  FADD R29, R29, -R11.reuse ;  /* 0x8000000b1d1d7221 */ /* 0x104fe20000000000 */
[----:B----4-:R-:W-:-:S03]  /*1980*/  FADD R17, R16, -R11 ;  /* 0x8000000b10117221 */ /* 0x010fc60000000000 */
[-C--:B------:R-:W-:Y:S01]  /*1990*/  FFMA.SAT R16, R29, R24.reuse, 0.5 ;  /* 0x3f0000001d107423 */ /* 0x080fe20000002018 */
[----:B------:R-:W-:-:S03]  /*19a0*/  FFMA.SAT R24, R17, R24, 0.5 ;  /* 0x3f00000011187423 */ /* 0x000fc60000002018 */
[-C--:B------:R-:W-:Y:S01]  /*19b0*/  FFMA.RM R16, R16, R25.reuse, 12582913 ;  /* 0x4b40000110107423 */ /* 0x080fe20000004019 */
[----:B------:R-:W-:-:S03]  /*19c0*/  FFMA.RM R25, R24, R25, 12582913 ;  /* 0x4b40000118197423 */ /* 0x000fc60000004019 */
[----:B------:R-:W-:Y:S01]  /*19d0*/  FADD R18, R16, -12583039 ;  /* 0xcb40007f10127421 */ /* 0x000fe20000000000 */
[----:B------:R-:W-:-:S03]  /*19e0*/  FADD R24, R25, -12583039 ;  /* 0xcb40007f19187421 */ /* 0x000fc60000000000 */
[----:B------:R-:W-:Y:S01]  /*19f0*/  FFMA R18, R29, 1.4426950216293334961, -R18 ;  /* 0x3fb8aa3b1d127823 */ /* 0x000fe20000000812 */
[----:B------:R-:W-:-:S03]  /*1a00*/  FFMA R24, R17, 1.4426950216293334961, -R24 ;  /* 0x3fb8aa3b11187823 */ /* 0x000fc60000000818 */
[----:B------:R-:W-:Y:S01]  /*1a10*/  FFMA R18, R29, 1.925963033500011079e-08, R18 ;  /* 0x32a570601d127823 */ /* 0x000fe20000000012 */
[----:B------:R-:W-:-:S05]  /*1a20*/  FFMA R24, R17, 1.925963033500011079e-08, R24 ;  /* 0x32a5706011187823 */ /* 0x000fca0000000018 */
[----:B------:R-:W1:Y:S01]  /*1a30*/  MUFU.EX2 R18, R18 ;  /* 0x0000001200127308 */ /* 0x000e620000000800 */
[----:B------:R-:W-:-:S07]  /*1a40*/  SHF.L.U32 R17, R22, 0x17, RZ ;  /* 0x0000001716117819 */ /* 0x000fce00000006ff */
[----:B------:R-:W2:Y:S01]  /*1a50*/  MUFU.EX2 R24, R24 ;  /* 0x0000001800187308 */ /* 0x000ea20000000800 */
[----:B------:R-:W-:Y:S01]  /*1a60*/  SHF.L.U32 R16, R16, 0x17, RZ ;  /* 0x0000001710107819 */ /* 0x000fe200000006ff */
[----:B0-----:R-:W-:Y:S01]  /*1a70*/  FFMA R17, R17, R23, R26 ;  /* 0x0000001711117223 */ /* 0x001fe2000000001a */
[----:B------:R-:W-:-:S03]  /*1a80*/  SHF.L.U32 R25, R25, 0x17, RZ ;  /* 0x0000001719197819 */ /* 0x000fc600000006ff */
[----:B-1----:R-:W-:-:S04]  /*1a90*/  FFMA R16, R16, R18, R17 ;  /* 0x0000001210107223 */ /* 0x002fc80000000011 */
[----:B--2---:R-:W-:-:S07]  /*1aa0*/  FFMA R26, R25, R24, R16 ;  /* 0x00000018191a7223 */ /* 0x004fce0000000010 */
.L_x_13:
[----:B------:R-:W-:-:S13]  /*1ab0*/  LOP3.LUT P1, R16, R2, 0x3, RZ, 0xc0, !PT ;  /* 0x0000000302107812 */ /* 0x000fda000782c0ff */
[----:B------:R-:W-:Y:S05]  /*1ac0*/  @!P1 BRA `(.L_x_10) ;  /* 0x0000000000c49947 */ /* 0x000fea0003800000 */
[----:B------:R-:W-:Y:S02]  /*1ad0*/  ISETP.NE.AND P1, PT, R16, 0x1, PT ;  /* 0x000000011000780c */ /* 0x000fe40003f25270 */
[----:B------:R-:W-:-:S04]  /*1ae0*/  LOP3.LUT R2, R2, 0x1, RZ, 0xc0, !PT ;  /* 0x0000000102027812 */ /* 0x000fc800078ec0ff */
[----:B------:R-:W-:-:S07]  /*1af0*/  ISETP.NE.U32.AND P2, PT, R2, 0x1, PT ;  /* 0x000000010200780c */ /* 0x000fce0003f45070 */
[----:B------:R-:W-:Y:S06]  /*1b00*/  @!P1 BRA `(.L_x_14) ;  /* 0x0000000000709947 */ /* 0x000fec0003800000 */
[----:B------:R-:W-:-:S05]  /*1b10*/  IADD3 R2, PT, PT, R21, R20, RZ ;  /* 0x0000001415027210 */ /* 0x000fca0007ffe0ff */
[----:B------:R-:W-:-:S04]  /*1b20*/  IMAD R2, R3, R2, R6 ;  /* 0x0000000203027224 */ /* 0x000fc800078e0206 */
[----:B------:R-:W-:-:S04]  /*1b30*/  IMAD R17, R0, R2, R9 ;  /* 0x0000000200117224 */ /* 0x000fc800078e0209 */
[----:B------:R-:W-:-:S05]  /*1b40*/  IMAD.WIDE R16, R17, 0x4, R14 ;  /* 0x0000000411107825 */ /* 0x000fca00078e020e */
[----:B------:R-:W2:Y:S01]  /*1b50*/  LDG.E R2, desc[UR6][R16.64] ;  /* 0x0000000610027981 */ /* 0x000ea2000c1e1900 */
[----:B------:R-:W-:-:S06]  /*1b60*/  IMAD.WIDE R18, R5, 0x4, R16 ;  /* 0x0000000405127825 */ /* 0x000fcc00078e0210 */
[----:B------:R-:W3:Y:S01]  /*1b70*/  LDG.E R18, desc[UR6][R18.64] ;  /* 0x0000000612127981 */ /* 0x000ee2000c1e1900 */
[----:B------:R-:W-:Y:S01]  /*1b80*/  HFMA2 R23, -RZ, RZ, 0.96630859375, -0.0022525787353515625 ;  /* 0x3bbb989dff177431 */ /* 0x000fe200000001ff */
[----:B------:R-:W-:Y:S02]  /*1b90*/  MOV R24, 0x437c0000 ;  /* 0x437c000000187802 */ /* 0x000fe40000000f00 */
[----:B------:R-:W-:Y:S01]  /*1ba0*/  IADD3 R20, PT, PT, R20, 0x2, RZ ;  /* 0x0000000214147810 */ /* 0x000fe20007ffe0ff */
[----:B--2---:R-:W-:-:S04]  /*1bb0*/  FADD R22, R2, -R11 ;  /* 0x8000000b02167221 */ /* 0x004fc80000000000 */
[----:B------:R-:W-:Y:S01]  /*1bc0*/  FFMA.SAT R5, R22, R23, 0.5 ;  /* 0x3f00000016057423 */ /* 0x000fe20000002017 */
[----:B---3--:R-:W-:-:S03]  /*1bd0*/  FADD R2, R18, -R11 ;  /* 0x8000000b12027221 */ /* 0x008fc60000000000 */
[----:B------:R-:W-:Y:S01]  /*1be0*/  FFMA.RM R5, R5, R24, 12582913 ;  /* 0x4b40000105057423 */ /* 0x000fe20000004018 */
[----:B------:R-:W-:-:S03]  /*1bf0*/  FFMA.SAT R25, R2, R23, 0.5 ;  /* 0x3f00000002197423 */ /* 0x000fc60000002017 */
[C---:B------:R-:W-:Y:S01]  /*1c00*/  FADD R23, R5.reuse, -12583039 ;  /* 0xcb40007f05177421 */ /* 0x040fe20000000000 */
[----:B------:R-:W-:Y:S01]  /*1c10*/  SHF.L.U32 R5, R5, 0x17, RZ ;  /* 0x0000001705057819 */ /* 0x000fe200000006ff */
[----:B------:R-:W-:Y:S02]  /*1c20*/  FFMA.RM R25, R25, R24, 12582913 ;  /* 0x4b40000119197423 */ /* 0x000fe40000004018 */
[C---:B------:R-:W-:Y:S02]  /*1c30*/  FFMA R23, R22.reuse, 1.4426950216293334961, -R23 ;  /* 0x3fb8aa3b16177823 */ /* 0x040fe40000000817 */
[----:B------:R-:W-:Y:S02]  /*1c40*/  FADD R17, R25, -12583039 ;  /* 0xcb40007f19117421 */ /* 0x000fe40000000000 */
[----:B------:R-:W-:Y:S02]  /*1c50*/  FFMA R23, R22, 1.925963033500011079e-08, R23 ;  /* 0x32a5706016177823 */ /* 0x000fe40000000017 */
[----:B------:R-:W-:-:S04]  /*1c60*/  FFMA R17, R2, 1.4426950216293334961, -R17 ;  /* 0x3fb8aa3b02117823 */ /* 0x000fc80000000811 */
[----:B------:R-:W0:Y:S01]  /*1c70*/  MUFU.EX2 R23, R23 ;  /* 0x0000001700177308 */ /* 0x000e220000000800 */
[----:B------:R-:W-:Y:S01]  /*1c80*/  FFMA R17, R2, 1.925963033500011079e-08, R17 ;  /* 0x32a5706002117823 */ /* 0x000fe20000000011 */
[----:B------:R-:W-:-:S06]  /*1c90*/  SHF.L.U32 R2, R25, 0x17, RZ ;  /* 0x0000001719027819 */ /* 0x000fcc00000006ff */
[----:B------:R-:W1:Y:S01]  /*1ca0*/  MUFU.EX2 R17, R17 ;  /* 0x0000001100117308 */ /* 0x000e620000000800 */
[----:B0-----:R-:W-:-:S04]  /*1cb0*/  FFMA R5, R5, R23, R26 ;  /* 0x0000001705057223 */ /* 0x001fc8000000001a */
[----:B-1----:R-:W-:-:S07]  /*1cc0*/  FFMA R26, R2, R17, R5 ;  /* 0x00000011021a7223 */ /* 0x002fce0000000005 */
.L_x_14:
[----:B------:R-:W-:Y:S05]  /*1cd0*/  @P2 BRA `(.L_x_10) ;  /* 0x0000000000402947 */ /* 0x000fea0003800000 */
[----:B------:R-:W-:-:S05]  /*1ce0*/  IADD3 R20, PT, PT, R21, R20, RZ ;  /* 0x0000001415147210 */ /* 0x000fca0007ffe0ff */
[----:B------:R-:W-:-:S04]  /*1cf0*/  IMAD R20, R3, R20, R6 ;  /* 0x0000001403147224 */ /* 0x000fc800078e0206 */
[----:B------:R-:W-:-:S04]  /*1d00*/  IMAD R9, R0, R20, R9 ;  /* 0x0000001400097224 */ /* 0x000fc800078e0209 */
[----:B------:R-:W-:-:S06]  /*1d10*/  IMAD.WIDE R14, R9, 0x4, R14 ;  /* 0x00000004090e7825 */ /* 0x000fcc00078e020e */
[----:B------:R-:W2:Y:S01]  /*1d20*/  LDG.E R14, desc[UR6][R14.64] ;  /* 0x000000060e0e7981 */ /* 0x000ea2000c1e1900 */
[----:B------:R-:W-:Y:S01]  /*1d30*/  HFMA2 R5, -RZ, RZ, 0.96630859375, -0.0022525787353515625 ;  /* 0x3bbb989dff057431 */ /* 0x000fe200000001ff */
[----:B------:R-:W-:Y:S01]  /*1d40*/  MOV R6, 0x437c0000 ;  /* 0x437c000000067802 */ /* 0x000fe20000000f00 */
[----:B--2---:R-:W-:-:S04]  /*1d50*/  FADD R2, R14, -R11 ;  /* 0x8000000b0e027221 */ /* 0x004fc80000000000 */
[----:B------:R-:W-:-:S04]  /*1d60*/  FFMA.SAT R5, R2, R5, 0.5 ;  /* 0x3f00000002057423 */ /* 0x000fc80000002005 */
[----:B------:R-:W-:-:S04]  /*1d70*/  FFMA.RM R5, R5, R6, 12582913 ;  /* 0x4b40000105057423 */ /* 0x000fc80000004006 */
[C---:B------:R-:W-:Y:S01]  /*1d80*/  FADD R9, R5.reuse, -12583039 ;  /* 0xcb40007f05097421 */ /* 0x040fe20000000000 */
[----:B------:R-:W-:-:S03]  /*1d90*/  SHF.L.U32 R5, R5, 0x17, RZ ;  /* 0x0000001705057819 */ /* 0x000fc600000006ff */
[----:B------:R-:W-:-:S04]  /*1da0*/  FFMA R9, R2, 1.4426950216293334961, -R9 ;  /* 0x3fb8aa3b02097823 */ /* 0x000fc80000000809 */
[----:B------:R-:W-:-:S06]  /*1db0*/  FFMA R9, R2, 1.925963033500011079e-08, R9 ;  /* 0x32a5706002097823 */ /* 0x000fcc0000000009 */
[----:B------:R-:W0:Y:S02]  /*1dc0*/  MUFU.EX2 R9, R9 ;  /* 0x0000000900097308 */ /* 0x000e240000000800 */
[----:B0-----:R-:W-:-:S07]  /*1dd0*/  FFMA R26, R5, R9, R26 ;  /* 0x00000009051a7223 */ /* 0x001fce000000001a */
.L_x_10:
[----:B------:R-:W-:Y:S01]  /*1de0*/  MOV R5, 0x3bbb989d ;  /* 0x3bbb989d00057802 */ /* 0x000fe20000000f00 */
[----:B------:R-:W-:Y:S01]  /*1df0*/  FADD R10, R10, -R11 ;  /* 0x8000000b0a0a7221 */ /* 0x000fe20000000000 */
[----:B------:R-:W-:Y:S01]  /*1e00*/  MOV R9, 0x437c0000 ;  /* 0x437c000000097802 */ /* 0x000fe20000000f00 */
[----:B------:R-:W0:Y:S01]  /*1e10*/  LDCU UR4, c[0x0][0x3ac] ;  /* 0x00007580ff0477ac */ /* 0x000e220008000800 */
[----:B------:R-:W-:Y:S01]  /*1e20*/  BSSY.RECONVERGENT B0, `(.L_x_15) ;  /* 0x0000016000007945 */ /* 0x000fe20003800200 */
[----:B------:R-:W-:-:S04]  /*1e30*/  FFMA.SAT R2, R10, R5, 0.5 ;  /* 0x3f0000000a027423 */ /* 0x000fc80000002005 */
[----:B------:R-:W-:-:S04]  /*1e40*/  FFMA.RM R2, R2, R9, 12582913 ;  /* 0x4b40000102027423 */ /* 0x000fc80000004009 */
[C---:B------:R-:W-:Y:S01]  /*1e50*/  FADD R5, R2.reuse, -12583039 ;  /* 0xcb40007f02057421 */ /* 0x040fe20000000000 */
[----:B------:R-:W-:-:S03]  /*1e60*/  SHF.L.U32 R2, R2, 0x17, RZ ;  /* 0x0000001702027819 */ /* 0x000fc600000006ff */
[----:B------:R-:W-:-:S04]  /*1e70*/  FFMA R5, R10, 1.4426950216293334961, -R5 ;  /* 0x3fb8aa3b0a057823 */ /* 0x000fc80000000805 */
[----:B------:R-:W-:Y:S01]  /*1e80*/  FFMA R5, R10, 1.925963033500011079e-08, R5 ;  /* 0x32a570600a057823 */ /* 0x000fe20000000005 */
[----:B0-----:R-:W-:-:S04]  /*1e90*/  FMNMX R11, R26, UR4, !PT ;  /* 0x000000041a0b7c09 */ /* 0x001fc8000f800000 */
[----:B------:R-:W0:Y:S08]  /*1ea0*/  MUFU.RCP R6, R11 ;  /* 0x0000000b00067308 */ /* 0x000e300000001000 */
[----:B------:R-:W1:Y:S01]  /*1eb0*/  MUFU.EX2 R5, R5 ;  /* 0x0000000500057308 */ /* 0x000e620000000800 */
[----:B0-----:R-:W-:-:S04]  /*1ec0*/  FFMA R9, -R11, R6, 1 ;  /* 0x3f8000000b097423 */ /* 0x001fc80000000106 */
[----:B------:R-:W-:Y:S01]  /*1ed0*/  FFMA R9, R6, R9, R6 ;  /* 0x0000000906097223 */ /* 0x000fe20000000006 */
[----:B-1----:R-:W-:-:S04]  /*1ee0*/  FMUL R2, R2, R5 ;  /* 0x0000000502027220 */ /* 0x002fc80000400000 */
[----:B------:R-:W0:Y:S01]  /*1ef0*/  FCHK P1, R2, R11 ;  /* 0x0000000b02007302 */ /* 0x000e220000020000 */
[----:B------:R-:W-:-:S04]  /*1f00*/  FFMA R6, R2, R9, RZ ;  /* 0x0000000902067223 */ /* 0x000fc800000000ff */
[----:B------:R-:W-:-:S04]  /*1f10*/  FFMA R10, -R11, R6, R2 ;  /* 0x000000060b0a7223 */ /* 0x000fc80000000102 */
[----:B------:R-:W-:Y:S01]  /*1f20*/  FFMA R6, R9, R10, R6 ;  /* 0x0000000a09067223 */ /* 0x000fe20000000006 */
[----:B0-----:R-:W-:Y:S06]  /*1f30*/  @!P1 BRA `(.L_x_16) ;  /* 0x0000000000109947 */ /* 0x001fec0003800000 */
[----:B------:R-:W-:Y:S02]  /*1f40*/  MOV R5, R11 ;  /* 0x0000000b00057202 */ /* 0x000fe40000000f00 */
[----:B------:R-:W-:-:S07]  /*1f50*/  MOV R6, 0x1f70 ;  /* 0x00001f7000067802 */ /* 0x000fce0000000f00 */
[----:B------:R-:W-:Y:S05]  /*1f60*/  CALL.REL.NOINC `($__internal_0_$__cuda_sm3x_div_rn_noftz_f32_slowpath) ;  /* 0x0000000800907944 */ /* 0x000fea0003c00000 */
[----:B------:R-:W-:-:S07]  /*1f70*/  MOV R6, R2 ;  /* 0x0000000200067202 */ /* 0x000fce0000000f00 */
.L_x_16:
[----:B------:R-:W-:Y:S05]  /*1f80*/  BSYNC.RECONVERGENT B0 ;  /* 0x0000000000007941 */ /* 0x000fea0003800200 */
.L_x_15:
[----:B------:R-:W0:Y:S01]  /*1f90*/  LDCU.U8 UR4, c[0x0][0x3b4] ;  /* 0x00007680ff0477ac */ /* 0x000e220008000000 */
[----:B------:R-:W-:-:S13]  /*1fa0*/  ISETP.NE.AND P1, PT, R8, R7, PT ;  /* 0x000000070800720c */ /* 0x000fda0003f25270 */
[----:B------:R-:W-:Y:S01]  /*1fb0*/  @!P1 FADD R6, R6, -1 ;  /* 0xbf80000006069421 */ /* 0x000fe20000000000 */
[----:B0-----:R-:W-:-:S04]  /*1fc0*/  UPRMT UR4, UR4, 0x8880, URZ ;  /* 0x0000888004047896 */ /* 0x001fc800080000ff */
[----:B------:R-:W-:-:S09]  /*1fd0*/  UISETP.NE.AND UP0, UPT, UR4, URZ, UPT ;  /* 0x000000ff0400728c */ /* 0x000fd2000bf05270 */
[----:B------:R-:W-:Y:S05]  /*1fe0*/  BRA.U !UP0, `(.L_x_17) ;  /* 0x0000000508a47547 */ /* 0x000fea000b800000 */
[----:B------:R-:W-:Y:S05]  /*1ff0*/  @!P0 BRA `(.L_x_18) ;  /* 0x0000000000c08947 */ /* 0x000fea0003800000 */
[----:B------:R-:W0:Y:S01]  /*2000*/  LDCU UR4, c[0x0][0x3a8] ;  /* 0x00007500ff0477ac */ /* 0x000e220008000800 */
[----:B------:R-:W-:Y:S01]  /*2010*/  I2FP.F32.S32 R5, R0 ;  /* 0x0000000000057245 */ /* 0x000fe20000201400 */
[----:B------:R-:W-:Y:S03]  /*2020*/  BSSY.RECONVERGENT B0, `(.L_x_19) ;  /* 0x000000d000007945 */ /* 0x000fe60003800200 */
[----:B------:R-:W1:Y:S01]  /*2030*/  MUFU.RCP R0, R5 ;  /* 0x0000000500007308 */ /* 0x000e620000001000 */
[----:B0-----:R-:W-:-:S07]  /*2040*/  FMUL R2, R6, UR4 ;  /* 0x0000000406027c20 */ /* 0x001fce0008400000 */
[----:B------:R-:W0:Y:S01]  /*2050*/  FCHK P0, R2, R5 ;  /* 0x0000000502007302 */ /* 0x000e220000000000 */
[----:B-1----:R-:W-:-:S04]  /*2060*/  FFMA R9, -R5, R0, 1 ;  /* 0x3f80000005097423 */ /* 0x002fc80000000100 */
[----:B------:R-:W-:-:S04]  /*2070*/  FFMA R9, R0, R9, R0 ;  /* 0x0000000900097223 */ /* 0x000fc80000000000 */
[----:B------:R-:W-:-:S04]  /*2080*/  FFMA R0, R2, R9, RZ ;  /* 0x0000000902007223 */ /* 0x000fc800000000ff */
[----:B------:R-:W-:-:S04]  /*2090*/  FFMA R6, -R5, R0, R2 ;  /* 0x0000000005067223 */ /* 0x000fc80000000102 */
[----:B------:R-:W-:Y:S01]  /*20a0*/  FFMA R9, R9, R6, R0 ;  /* 0x0000000609097223 */ /* 0x000fe20000000000 */
[----:B0-----:R-:W-:Y:S06]  /*20b0*/  @!P0 BRA `(.L_x_20) ;  /* 0x00000000000c8947 */ /* 0x001fec0003800000 */
[----:B------:R-:W-:-:S07]  /*20c0*/  MOV R6, 0x20e0 ;  /* 0x000020e000067802 */ /* 0x000fce0000000f00 */
[----:B------:R-:W-:Y:S05]  /*20d0*/  CALL.REL.NOINC `($__internal_0_$__cuda_sm3x_div_rn_noftz_f32_slowpath) ;  /* 0x0000000800347944 */ /* 0x000fea0003c00000 */
[----:B------:R-:W-:-:S07]  /*20e0*/  MOV R9, R2 ;  /* 0x0000000200097202 */ /* 0x000fce0000000f00 */
.L_x_20:
[----:B------:R-:W-:Y:S05]  /*20f0*/  BSYNC.RECONVERGENT B0 ;  /* 0x0000000000007941 */ /* 0x000fea0003800200 */
.L_x_19:
[----:B------:R-:W-:Y:S01]  /*2100*/  I2FP.F32.S32 R5, R3 ;  /* 0x0000000300057245 */ /* 0x000fe20000201400 */
[----:B------:R-:W-:Y:S03]  /*2110*/  BSSY.RECONVERGENT B0, `(.L_x_21) ;  /* 0x000000c000007945 */ /* 0x000fe60003800200 */
[----:B------:R-:W0:Y:S08]  /*2120*/  MUFU.RCP R0, R5 ;  /* 0x0000000500007308 */ /* 0x000e300000001000 */
[----:B------:R-:W1:Y:S01]  /*2130*/  FCHK P0, R9, R5 ;  /* 0x0000000509007302 */ /* 0x000e620000000000 */
[----:B0-----:R-:W-:-:S04]  /*2140*/  FFMA R3, -R5, R0, 1 ;  /* 0x3f80000005037423 */ /* 0x001fc80000000100 */
[----:B------:R-:W-:-:S04]  /*2150*/  FFMA R0, R0, R3, R0 ;  /* 0x0000000300007223 */ /* 0x000fc80000000000 */
[----:B------:R-:W-:-:S04]  /*2160*/  FFMA R2, R0, R9, RZ ;  /* 0x0000000900027223 */ /* 0x000fc800000000ff */
[----:B------:R-:W-:-:S04]  /*2170*/  FFMA R3, -R5, R2, R9 ;  /* 0x0000000205037223 */ /* 0x000fc80000000109 */
[----:B------:R-:W-:Y:S01]  /*2180*/  FFMA R2, R0, R3, R2 ;  /* 0x0000000300027223 */ /* 0x000fe20000000002 */
[----:B-1----:R-:W-:Y:S06]  /*2190*/  @!P0 BRA `(.L_x_22) ;  /* 0x00000000000c8947 */ /* 0x002fec0003800000 */
[----:B------:R-:W-:Y:S02]  /*21a0*/  MOV R2, R9 ;  /* 0x0000000900027202 */ /* 0x000fe40000000f00 */
[----:B------:R-:W-:-:S07]  /*21b0*/  MOV R6, 0x21d0 ;  /* 0x000021d000067802 */ /* 0x000fce0000000f00 */
[----:B------:R-:W-:Y:S05]  /*21c0*/  CALL.REL.NOINC `($__internal_0_$__cuda_sm3x_div_rn_noftz_f32_slowpath) ;  /* 0x0000000400f87944 */ /* 0x000fea0003c00000 */
.L_x_22:
[----:B------:R-:W-:Y:S05]  /*21d0*/  BSYNC.RECONVERGENT B0 ;  /* 0x0000000000007941 */ /* 0x000fea0003800200 */
.L_x_21:
        /* <DEDUP_REMOVED lines=10> */
[----:B------:R-:W-:-:S07]  /*2280*/  MOV R6, 0x22a0 ;  /* 0x000022a000067802 */ /* 0x000fce0000000f00 */
[----:B------:R-:W-:Y:S05]  /*2290*/  CALL.REL.NOINC `($__internal_0_$__cuda_sm3x_div_rn_noftz_f32_slowpath) ;  /* 0x0000000400c47944 */ /* 0x000fea0003c00000 */
[----:B------:R-:W-:-:S07]  /*22a0*/  MOV R9, R2 ;  /* 0x0000000200097202 */ /* 0x000fce0000000f00 */
.L_x_24:
[----:B------:R-:W-:Y:S05]  /*22b0*/  BSYNC.RECONVERGENT B0 ;  /* 0x0000000000007941 */ /* 0x000fea0003800200 */
.L_x_23:
[----:B------:R-:W0:Y:S02]  /*22c0*/  LDC.64 R2, c[0x0][0x3b8] ;  /* 0x0000ee00ff027b82 */ /* 0x000e240000000a00 */
[----:B0-----:R-:W-:-:S05]  /*22d0*/  IMAD.WIDE R2, R7, 0x4, R2 ;  /* 0x0000000407027825 */ /* 0x001fca00078e0202 */
[----:B------:R-:W-:Y:S01]  /*22e0*/  STG.E desc[UR6][R2.64], R9 ;  /* 0x0000000902007986 */ /* 0x000fe2000c101906 */
[----:B------:R-:W-:Y:S05]  /*22f0*/  EXIT ;  /* 0x000000000000794d */ /* 0x000fea0003800000 */
.L_x_18:
[----:B------:R-:W0:Y:S02]  /*2300*/  LDCU.64 UR4, c[0x0][0x398] ;  /* 0x00007300ff0477ac */ /* 0x000e240008000a00 */
[C---:B0-----:R-:W-:Y:S01]  /*2310*/  LEA R8, P0, R12.reuse, UR4, 0x2 ;  /* 0x000000040c087c11 */ /* 0x041fe2000f8010ff */
[----:B------:R-:W0:Y:S03]  /*2320*/  LDCU UR4, c[0x0][0x3a8] ;  /* 0x00007500ff0477ac */ /* 0x000e260008000800 */
[----:B------:R-:W-:-:S05]  /*2330*/  LEA.HI.X R9, R12, UR5, R13, 0x2, P0 ;  /* 0x000000050c097c11 */ /* 0x000fca00080f140d */
[----:B------:R-:W2:Y:S01]  /*2340*/  LDG.E R8, desc[UR6][R8.64] ;  /* 0x0000000608087981 */ /* 0x000ea2000c1e1900 */
[----:B------:R-:W-:Y:S01]  /*2350*/  I2FP.F32.S32 R11, R0 ;  /* 0x00000000000b7245 */ /* 0x000fe20000201400 */
[----:B------:R-:W-:Y:S03]  /*2360*/  BSSY.RECONVERGENT B0, `(.L_x_25) ;  /* 0x000000f000007945 */ /* 0x000fe60003800200 */
[----:B------:R-:W1:Y:S02]  /*2370*/  MUFU.RCP R2, R11 ;  /* 0x0000000b00027308 */ /* 0x000e640000001000 */
[----:B-1----:R-:W-:Y:S01]  /*2380*/  FFMA R5, -R11, R2, 1 ;  /* 0x3f8000000b057423 */ /* 0x002fe20000000102 */
[----:B--2---:R-:W-:-:S04]  /*2390*/  FMUL R0, R6, R8 ;  /* 0x0000000806007220 */ /* 0x004fc80000400000 */
[----:B0-----:R-:W-:Y:S01]  /*23a0*/  FMUL R6, R0, UR4 ;  /* 0x0000000400067c20 */ /* 0x001fe20008400000 */
[----:B------:R-:W-:-:S03]  /*23b0*/  FFMA R0, R2, R5, R2 ;  /* 0x0000000502007223 */ /* 0x000fc60000000002 */
[----:B------:R-:W0:Y:S01]  /*23c0*/  FCHK P0, R6, R11 ;  /* 0x0000000b06007302 */ /* 0x000e220000000000 */
[----:B------:R-:W-:-:S04]  /*23d0*/  FFMA R5, R0, R6, RZ ;  /* 0x0000000600057223 */ /* 0x000fc800000000ff */
[----:B------:R-:W-:-:S04]  /*23e0*/  FFMA R2, -R11, R5, R6 ;  /* 0x000000050b027223 */ /* 0x000fc80000000106 */
[----:B------:R-:W-:Y:S01]  /*23f0*/  FFMA R2, R0, R2, R5 ;  /* 0x0000000200027223 */ /* 0x000fe20000000005 */
[----:B0-----:R-:W-:Y:S06]  /*2400*/  @!P0 BRA `(.L_x_26) ;  /* 0x0000000000108947 */ /* 0x001fec0003800000 */
[----:B------:R-:W-:Y:S02]  /*2410*/  MOV R2, R6 ;  /* 0x0000000600027202 */ /* 0x000fe40000000f00 */
[----:B------:R-:W-:Y:S02]  /*2420*/  MOV R5, R11 ;  /* 0x0000000b00057202 */ /* 0x000fe40000000f00 */
[----:B------:R-:W-:-:S07]  /*2430*/  MOV R6, 0x2450 ;  /* 0x0000245000067802 */ /* 0x000fce0000000f00 */
[----:B------:R-:W-:Y:S05]  /*2440*/  CALL.REL.NOINC `($__internal_0_$__cuda_sm3x_div_rn_noftz_f32_slowpath) ;  /* 0x0000000400587944 */ /* 0x000fea0003c00000 */
.L_x_26:
[----:B------:R-:W-:Y:S05]  /*2450*/  BSYNC.RECONVERGENT B0 ;  /* 0x0000000000007941 */ /* 0x000fea0003800200 */
.L_x_25:
        /* <DEDUP_REMOVED lines=13> */
.L_x_28:
[----:B------:R-:W-:Y:S05]  /*2530*/  BSYNC.RECONVERGENT B0 ;  /* 0x0000000000007941 */ /* 0x000fea0003800200 */
.L_x_27:
        /* <DEDUP_REMOVED lines=11> */
[----:B------:R-:W-:Y:S02]  /*25f0*/  MOV R5, R4 ;  /* 0x0000000400057202 */ /* 0x000fe40000000f00 */
[----:B------:R-:W-:-:S07]  /*2600*/  MOV R6, 0x2620 ;  /* 0x0000262000067802 */ /* 0x000fce0000000f00 */
[----:B------:R-:W-:Y:S05]  /*2610*/  CALL.REL.NOINC `($__internal_0_$__cuda_sm3x_div_rn_noftz_f32_slowpath) ;  /* 0x0000000000e47944 */ /* 0x000fea0003c00000 */
[----:B------:R-:W-:-:S07]  /*2620*/  MOV R5, R2 ;  /* 0x0000000200057202 */ /* 0x000fce0000000f00 */
.L_x_30:
[----:B------:R-:W-:Y:S05]  /*2630*/  BSYNC.RECONVERGENT B0 ;  /* 0x0000000000007941 */ /* 0x000fea0003800200 */
.L_x_29:
[----:B------:R-:W0:Y:S02]  /*2640*/  LDC.64 R2, c[0x0][0x3b8] ;  /* 0x0000ee00ff027b82 */ /* 0x000e240000000a00 */
[----:B0-----:R-:W-:-:S05]  /*2650*/  IMAD.WIDE R2, R7, 0x4, R2 ;  /* 0x0000000407027825 */ /* 0x001fca00078e0202 */
[----:B------:R-:W-:Y:S01]  /*2660*/  STG.E desc[UR6][R2.64], R5 ;  /* 0x0000000502007986 */ /* 0x000fe2000c101906 */
[----:B------:R-:W-:Y:S05]  /*2670*/  EXIT ;  /* 0x000000000000794d */ /* 0x000fea0003800000 */
.L_x_17:
        /* <DEDUP_REMOVED lines=16> */
.L_x_32:
[----:B------:R-:W-:Y:S05]  /*2780*/  BSYNC.RECONVERGENT B0 ;  /* 0x0000000000007941 */ /* 0x000fea0003800200 */
.L_x_31:
        /* <DEDUP_REMOVED lines=13> */
.L_x_34:
[----:B------:R-:W-:Y:S05]  /*2860*/  BSYNC.RECONVERGENT B0 ;  /* 0x0000000000007941 */ /* 0x000fea0003800200 */
.L_x_33:
        /* <DEDUP_REMOVED lines=15> */
.L_x_36:
[----:B------:R-:W-:Y:S05]  /*2960*/  BSYNC.RECONVERGENT B0 ;  /* 0x0000000000007941 */ /* 0x000fea0003800200 */
.L_x_35:
[----:B------:R-:W0:Y:S02]  /*2970*/  LDC.64 R2, c[0x0][0x3b8] ;  /* 0x0000ee00ff027b82 */ /* 0x000e240000000a00 */
[----:B0-----:R-:W-:-:S05]  /*2980*/  IMAD.WIDE R2, R7, 0x4, R2 ;  /* 0x0000000407027825 */ /* 0x001fca00078e0202 */
[----:B------:R-:W-:Y:S01]  /*2990*/  STG.E desc[UR6][R2.64], R5 ;  /* 0x0000000502007986 */ /* 0x000fe2000c101906 */
[----:B------:R-:W-:Y:S05]  /*29a0*/  EXIT ;  /* 0x000000000000794d */ /* 0x000fea0003800000 */
        .weak           $__internal_0_$__cuda_sm3x_div_rn_noftz_f32_slowpath
        .type           $__internal_0_$__cuda_sm3x_div_rn_noftz_f32_slowpath,@function
        .size           $__internal_0_$__cuda_sm3x_div_rn_noftz_f32_slowpath,(.L_x_77 - $__internal_0_$__cuda_sm3x_div_rn_noftz_f32_slowpath)
$__internal_0_$__cuda_sm3x_div_rn_noftz_f32_slowpath:
[----:B------:R-:W-:Y:S01]  /*29b0*/  SHF.R.U32.HI R10, RZ, 0x17, R5 ;  /* 0x00000017ff0a7819 */ /* 0x000fe20000011605 */
[----:B------:R-:W-:Y:S01]  /*29c0*/  BSSY.RECONVERGENT B1, `(.L_x_37) ;  /* 0x0000062000017945 */ /* 0x000fe20003800200 */
[----:B------:R-:W-:Y:S02]  /*29d0*/  SHF.R.U32.HI R9, RZ, 0x17, R2 ;  /* 0x00000017ff097819 */ /* 0x000fe40000011602 */
[----:B------:R-:W-:Y:S02]  /*29e0*/  LOP3.LUT R10, R10, 0xff, RZ, 0xc0, !PT ;  /* 0x000000ff0a0a7812 */ /* 0x000fe400078ec0ff */
[----:B------:R-:W-:Y:S02]  /*29f0*/  LOP3.LUT R16, R9, 0xff, RZ, 0xc0, !PT ;  /* 0x000000ff09107812 */ /* 0x000fe400078ec0ff */
[----:B------:R-:W-:Y:S02]  /*2a00*/  IADD3 R14, PT, PT, R10, -0x1, RZ ;  /* 0xffffffff0a0e7810 */ /* 0x000fe40007ffe0ff */
[----:B------:R-:W-:-:S02]  /*2a10*/  IADD3 R11, PT, PT, R16, -0x1, RZ ;  /* 0xffffffff100b7810 */ /* 0x000fc40007ffe0ff */
[----:B------:R-:W-:-:S04]  /*2a20*/  ISETP.GT.U32.AND P1, PT, R14, 0xfd, PT ;  /* 0x000000fd0e00780c */ /* 0x000fc80003f24070 */
[----:B------:R-:W-:-:S13]  /*2a30*/  ISETP.GT.U32.OR P1, PT, R11, 0xfd, P1 ;  /* 0x000000fd0b00780c */ /* 0x000fda0000f24470 */
[----:B------:R-:W-:Y:S01]  /*2a40*/  @!P1 MOV R9, RZ ;  /* 0x000000ff00099202 */ /* 0x000fe20000000f00 */
[----:B------:R-:W-:Y:S06]  /*2a50*/  @!P1 BRA `(.L_x_38) ;  /* 0x00000000005c9947 */ /* 0x000fec0003800000 */
[----:B------:R-:W-:Y:S02]  /*2a60*/  FSETP.GTU.FTZ.AND P1, PT, |R2|, +INF , PT ;  /* 0x7f8000000200780b */ /* 0x000fe40003f3c200 */
[----:B------:R-:W-:-:S04]  /*2a70*/  FSETP.GTU.FTZ.AND P2, PT, |R5|, +INF , PT ;  /* 0x7f8000000500780b */ /* 0x000fc80003f5c200 */
[----:B------:R-:W-:-:S13]  /*2a80*/  PLOP3.LUT P1, PT, P1, P2, PT, 0xf8, 0x8f ;  /* 0x00000000008f781c */ /* 0x000fda0000f25f70 */
[----:B------:R-:W-:Y:S05]  /*2a90*/  @P1 BRA `(.L_x_39) ;  /* 0x00000004004c1947 */ /* 0x000fea0003800000 */
[----:B------:R-:W-:-:S13]  /*2aa0*/  LOP3.LUT P1, RZ, R5, 0x7fffffff, R2, 0xc8, !PT ;  /* 0x7fffffff05ff7812 */ /* 0x000fda000782c802 */
[----:B------:R-:W-:Y:S05]  /*2ab0*/  @!P1 BRA `(.L_x_40) ;  /* 0x00000004003c9947 */ /* 0x000fea0003800000 */
[C---:B------:R-:W-:Y:S02]  /*2ac0*/  FSETP.NEU.FTZ.AND P3, PT, |R2|.reuse, +INF , PT ;  /* 0x7f8000000200780b */ /* 0x040fe40003f7d200 */
[----:B------:R-:W-:Y:S02]  /*2ad0*/  FSETP.NEU.FTZ.AND P2, PT, |R5|, +INF , PT ;  /* 0x7f8000000500780b */ /* 0x000fe40003f5d200 */
[----:B------:R-:W-:-:S11]  /*2ae0*/  FSETP.NEU.FTZ.AND P1, PT, |R2|, +INF , PT ;  /* 0x7f8000000200780b */ /* 0x000fd60003f3d200 */
[----:B------:R-:W-:Y:S05]  /*2af0*/  @!P2 BRA !P3, `(.L_x_40) ;  /* 0x00000004002ca947 */ /* 0x000fea0005800000 */
[----:B------:R-:W-:-:S04]  /*2b00*/  LOP3.LUT P3, RZ, R2, 0x7fffffff, RZ, 0xc0, !PT ;  /* 0x7fffffff02ff7812 */ /* 0x000fc8000786c0ff */
[----:B------:R-:W-:-:S13]  /*2b10*/  PLOP3.LUT P2, PT, P2, P3, PT, 0x2f, 0xf2 ;  /* 0x0000000000f2781c */ /* 0x000fda0001746577 */
[----:B------:R-:W-:Y:S05]  /*2b20*/  @P2 BRA `(.L_x_41) ;  /* 0x0000000400182947 */ /* 0x000fea0003800000 */
[----:B------:R-:W-:-:S04]  /*2b30*/  LOP3.LUT P2, RZ, R5, 0x7fffffff, RZ, 0xc0, !PT ;  /* 0x7fffffff05ff7812 */ /* 0x000fc8000784c0ff */
[----:B------:R-:W-:-:S13]  /*2b40*/  PLOP3.LUT P1, PT, P1, P2, PT, 0x2f, 0xf2 ;  /* 0x0000000000f2781c */ /* 0x000fda0000f24577 */
[----:B------:R-:W-:Y:S05]  /*2b50*/  @P1 BRA `(.L_x_42) ;  /* 0x0000000400001947 */ /* 0x000fea0003800000 */
[----:B------:R-:W-:Y:S02]  /*2b60*/  ISETP.GE.AND P1, PT, R11, RZ, PT ;  /* 0x000000ff0b00720c */ /* 0x000fe40003f26270 */
[----:B------:R-:W-:-:S11]  /*2b70*/  ISETP.GE.AND P2, PT, R14, RZ, PT ;  /* 0x000000ff0e00720c */ /* 0x000fd60003f46270 */
[----:B------:R-:W-:Y:S01]  /*2b80*/  @P1 MOV R9, RZ ;  /* 0x000000ff00091202 */ /* 0x000fe20000000f00 */
[----:B------:R-:W-:Y:S01]  /*2b90*/  @!P1 FFMA R2, R2, 1.84467440737095516160e+19, RZ ;  /* 0x5f80000002029823 */ /* 0x000fe200000000ff */
[----:B------:R-:W-:Y:S01]  /*2ba0*/  @!P1 MOV R9, 0xffffffc0 ;  /* 0xffffffc000099802 */ /* 0x000fe20000000f00 */
[----:B------:R-:W-:-:S03]  /*2bb0*/  @!P2 FFMA R5, R5, 1.84467440737095516160e+19, RZ ;  /* 0x5f8000000505a823 */ /* 0x000fc600000000ff */
[----:B------:R-:W-:-:S07]  /*2bc0*/  @!P2 IADD3 R9, PT, PT, R9, 0x40, RZ ;  /* 0x000000400909a810 */ /* 0x000fce0007ffe0ff */
.L_x_38:
[----:B------:R-:W-:Y:S01]  /*2bd0*/  LEA R14, R10, 0xc0800000, 0x17 ;  /* 0xc08000000a0e7811 */ /* 0x000fe200078eb8ff */
[----:B------:R-:W-:Y:S03]  /*2be0*/  BSSY.RECONVERGENT B2, `(.L_x_43) ;  /* 0x0000036000027945 */ /* 0x000fe60003800200 */
[----:B------:R-:W-:Y:S02]  /*2bf0*/  IADD3 R14, PT, PT, -R14, R5, RZ ;  /* 0x000000050e0e7210 */ /* 0x000fe40007ffe1ff */
[----:B------:R-:W-:Y:S02]  /*2c00*/  IADD3 R5, PT, PT, R16, -0x7f, RZ ;  /* 0xffffff8110057810 */ /* 0x000fe40007ffe0ff */
[----:B------:R-:W0:Y:S01]  /*2c10*/  MUFU.RCP R11, R14 ;  /* 0x0000000e000b7308 */ /* 0x000e220000001000 */
[----:B------:R-:W-:Y:S01]  /*2c20*/  FADD.FTZ R15, -R14, -RZ ;  /* 0x800000ff0e0f7221 */ /* 0x000fe20000010100 */
[C---:B------:R-:W-:Y:S01]  /*2c30*/  IADD3 R10, PT, PT, R5.reuse, 0x7f, -R10 ;  /* 0x0000007f050a7810 */ /* 0x040fe20007ffe80a */
[----:B------:R-:W-:-:S03]  /*2c40*/  IMAD R2, R5, -0x800000, R2 ;  /* 0xff80000005027824 */ /* 0x000fc600078e0202 */
[----:B------:R-:W-:Y:S01]  /*2c50*/  IADD3 R10, PT, PT, R10, R9, RZ ;  /* 0x000000090a0a7210 */ /* 0x000fe20007ffe0ff */
[----:B0-----:R-:W-:-:S04]  /*2c60*/  FFMA R16, R11, R15, 1 ;  /* 0x3f8000000b107423 */ /* 0x001fc8000000000f */
[----:B------:R-:W-:-:S04]  /*2c70*/  FFMA R18, R11, R16, R11 ;  /* 0x000000100b127223 */ /* 0x000fc8000000000b */
[----:B------:R-:W-:-:S04]  /*2c80*/  FFMA R11, R2, R18, RZ ;  /* 0x00000012020b7223 */ /* 0x000fc800000000ff */
[----:B------:R-:W-:-:S04]  /*2c90*/  FFMA R16, R15, R11, R2 ;  /* 0x0000000b0f107223 */ /* 0x000fc80000000002 */
[----:B------:R-:W-:-:S04]  /*2ca0*/  FFMA R11, R18, R16, R11 ;  /* 0x00000010120b7223 */ /* 0x000fc8000000000b */
[----:B------:R-:W-:-:S04]  /*2cb0*/  FFMA R16, R15, R11, R2 ;  /* 0x0000000b0f107223 */ /* 0x000fc80000000002 */
[----:B------:R-:W-:-:S05]  /*2cc0*/  FFMA R2, R18, R16, R11 ;  /* 0x0000001012027223 */ /* 0x000fca000000000b */
[----:B------:R-:W-:-:S04]  /*2cd0*/  SHF.R.U32.HI R5, RZ, 0x17, R2 ;  /* 0x00000017ff057819 */ /* 0x000fc80000011602 */
[----:B------:R-:W-:-:S04]  /*2ce0*/  LOP3.LUT R5, R5, 0xff, RZ, 0xc0, !PT ;  /* 0x000000ff05057812 */ /* 0x000fc800078ec0ff */
[----:B------:R-:W-:-:S04]  /*2cf0*/  IADD3 R15, PT, PT, R5, R10, RZ ;  /* 0x0000000a050f7210 */ /* 0x000fc80007ffe0ff */
[----:B------:R-:W-:-:S04]  /*2d00*/  IADD3 R5, PT, PT, R15, -0x1, RZ ;  /* 0xffffffff0f057810 */ /* 0x000fc80007ffe0ff */
[----:B------:R-:W-:-:S13]  /*2d10*/  ISETP.GE.U32.AND P1, PT, R5, 0xfe, PT ;  /* 0x000000fe0500780c */ /* 0x000fda0003f26070 */
[----:B------:R-:W-:Y:S05]  /*2d20*/  @!P1 BRA `(.L_x_44) ;  /* 0x0000000000809947 */ /* 0x000fea0003800000 */
[----:B------:R-:W-:-:S13]  /*2d30*/  ISETP.GT.AND P1, PT, R15, 0xfe, PT ;  /* 0x000000fe0f00780c */ /* 0x000fda0003f24270 */
[----:B------:R-:W-:Y:S05]  /*2d40*/  @P1 BRA `(.L_x_45) ;  /* 0x00000000006c1947 */ /* 0x000fea0003800000 */
[----:B------:R-:W-:-:S13]  /*2d50*/  ISETP.GE.AND P1, PT, R15, 0x1, PT ;  /* 0x000000010f00780c */ /* 0x000fda0003f26270 */
[----:B------:R-:W-:Y:S05]  /*2d60*/  @P1 BRA `(.L_x_46) ;  /* 0x0000000000741947 */ /* 0x000fea0003800000 */
[----:B------:R-:W-:Y:S02]  /*2d70*/  ISETP.GE.AND P1, PT, R15, -0x18, PT ;  /* 0xffffffe80f00780c */ /* 0x000fe40003f26270 */
[----:B------:R-:W-:-:S11]  /*2d80*/  LOP3.LUT R2, R2, 0x80000000, RZ, 0xc0, !PT ;  /* 0x8000000002027812 */ /* 0x000fd600078ec0ff */
[----:B------:R-:W-:Y:S05]  /*2d90*/  @!P1 BRA `(.L_x_46) ;  /* 0x0000000000689947 */ /* 0x000fea0003800000 */
[CCC-:B------:R-:W-:Y:S01]  /*2da0*/  FFMA.RZ R5, R18.reuse, R16.reuse, R11.reuse ;  /* 0x0000001012057223 */ /* 0x1c0fe2000000c00b */
[C---:B------:R-:W-:Y:S01]  /*2db0*/  IADD3 R14, PT, PT, R15.reuse, 0x20, RZ ;  /* 0x000000200f0e7810 */ /* 0x040fe20007ffe0ff */
[CCC-:B------:R-:W-:Y:S01]  /*2dc0*/  FFMA.RM R10, R18.reuse, R16.reuse, R11.reuse ;  /* 0x00000010120a7223 */ /* 0x1c0fe2000000400b */
[----:B------:R-:W-:Y:S02]  /*2dd0*/  ISETP.NE.AND P3, PT, R15, RZ, PT ;  /* 0x000000ff0f00720c */ /* 0x000fe40003f65270 */
[----:B------:R-:W-:Y:S01]  /*2de0*/  LOP3.LUT R9, R5, 0x7fffff, RZ, 0xc0, !PT ;  /* 0x007fffff05097812 */ /* 0x000fe200078ec0ff */
[----:B------:R-:W-:Y:S01]  /*2df0*/  FFMA.RP R5, R18, R16, R11 ;  /* 0x0000001012057223 */ /* 0x000fe2000000800b */
[----:B------:R-:W-:Y:S02]  /*2e00*/  ISETP.NE.AND P2, PT, R15, RZ, PT ;  /* 0x000000ff0f00720c */ /* 0x000fe40003f45270 */
[----:B------:R-:W-:Y:S02]  /*2e10*/  LOP3.LUT R9, R9, 0x800000, RZ, 0xfc, !PT ;  /* 0x0080000009097812 */ /* 0x000fe400078efcff */
[----:B------:R-:W-:-:S02]  /*2e20*/  IADD3 R11, PT, PT, -R15, RZ, RZ ;  /* 0x000000ff0f0b7210 */ /* 0x000fc40007ffe1ff */
[----:B------:R-:W-:Y:S02]  /*2e30*/  SHF.L.U32 R14, R9, R14, RZ ;  /* 0x0000000e090e7219 */ /* 0x000fe400000006ff */
[----:B------:R-:W-:Y:S02]  /*2e40*/  FSETP.NEU.FTZ.AND P1, PT, R5, R10, PT ;  /* 0x0000000a0500720b */ /* 0x000fe40003f3d000 */
[----:B------:R-:W-:Y:S02]  /*2e50*/  SEL R10, R11, RZ, P3 ;  /* 0x000000ff0b0a7207 */ /* 0x000fe40001800000 */
[----:B------:R-:W-:Y:S02]  /*2e60*/  ISETP.NE.AND P2, PT, R14, RZ, P2 ;  /* 0x000000ff0e00720c */ /* 0x000fe40001745270 */
[----:B------:R-:W-:Y:S02]  /*2e70*/  SHF.R.U32.HI R10, RZ, R10, R9 ;  /* 0x0000000aff0a7219 */ /* 0x000fe40000011609 */
[----:B------:R-:W-:-:S02]  /*2e80*/  PLOP3.LUT P1, PT, P1, P2, PT, 0xf8, 0x8f ;  /* 0x00000000008f781c */ /* 0x000fc40000f25f70 */
[----:B------:R-:W-:Y:S02]  /*2e90*/  SHF.R.U32.HI R14, RZ, 0x1, R10 ;  /* 0x00000001ff0e7819 */ /* 0x000fe4000001160a */
[----:B------:R-:W-:-:S04]  /*2ea0*/  SEL R5, RZ, 0x1, !P1 ;  /* 0x00000001ff057807 */ /* 0x000fc80004800000 */
[----:B------:R-:W-:-:S04]  /*2eb0*/  LOP3.LUT R5, R5, 0x1, R14, 0xf8, !PT ;  /* 0x0000000105057812 */ /* 0x000fc800078ef80e */
[----:B------:R-:W-:-:S04]  /*2ec0*/  LOP3.LUT R5, R5, R10, RZ, 0xc0, !PT ;  /* 0x0000000a05057212 */ /* 0x000fc800078ec0ff */
[----:B------:R-:W-:-:S04]  /*2ed0*/  IADD3 R5, PT, PT, R14, R5, RZ ;  /* 0x000000050e057210 */ /* 0x000fc80007ffe0ff */
[----:B------:R-:W-:Y:S01]  /*2ee0*/  LOP3.LUT R2, R5, R2, RZ, 0xfc, !PT ;  /* 0x0000000205027212 */ /* 0x000fe200078efcff */
[----:B------:R-:W-:Y:S06]  /*2ef0*/  BRA `(.L_x_46) ;  /* 0x0000000000107947 */ /* 0x000fec0003800000 */
.L_x_45:
[----:B------:R-:W-:-:S04]  /*2f00*/  LOP3.LUT R2, R2, 0x80000000, RZ, 0xc0, !PT ;  /* 0x8000000002027812 */ /* 0x000fc800078ec0ff */
[----:B------:R-:W-:Y:S01]  /*2f10*/  LOP3.LUT R2, R2, 0x7f800000, RZ, 0xfc, !PT ;  /* 0x7f80000002027812 */ /* 0x000fe200078efcff */
[----:B------:R-:W-:Y:S06]  /*2f20*/  BRA `(.L_x_46) ;  /* 0x0000000000047947 */ /* 0x000fec0003800000 */
.L_x_44:
[----:B------:R-:W-:-:S07]  /*2f30*/  LEA R2, R10, R2, 0x17 ;  /* 0x000000020a027211 */ /* 0x000fce00078eb8ff */
.L_x_46:
[----:B------:R-:W-:Y:S05]  /*2f40*/  BSYNC.RECONVERGENT B2 ;  /* 0x0000000000027941 */ /* 0x000fea0003800200 */
.L_x_43:
[----:B------:R-:W-:Y:S05]  /*2f50*/  BRA `(.L_x_47) ;  /* 0x0000000000207947 */ /* 0x000fea0003800000 */
.L_x_42:
[----:B------:R-:W-:-:S04]  /*2f60*/  LOP3.LUT R2, R5, 0x80000000, R2, 0x48, !PT ;  /* 0x8000000005027812 */ /* 0x000fc800078e4802 */
[----:B------:R-:W-:Y:S01]  /*2f70*/  LOP3.LUT R2, R2, 0x7f800000, RZ, 0xfc, !PT ;  /* 0x7f80000002027812 */ /* 0x000fe200078efcff */
[----:B------:R-:W-:Y:S06]  /*2f80*/  BRA `(.L_x_47) ;  /* 0x0000000000147947 */ /* 0x000fec0003800000 */
.L_x_41:
[----:B------:R-:W-:Y:S01]  /*2f90*/  LOP3.LUT R2, R5, 0x80000000, R2, 0x48, !PT ;  /* 0x8000000005027812 */ /* 0x000fe200078e4802 */
[----:B------:R-:W-:Y:S06]  /*2fa0*/  BRA `(.L_x_47) ;  /* 0x00000000000c7947 */ /* 0x000fec0003800000 */
.L_x_40:
[----:B------:R-:W0:Y:S01]  /*2fb0*/  MUFU.RSQ R2, -QNAN ;  /* 0xffc0000000027908 */ /* 0x000e220000001400 */
[----:B------:R-:W-:Y:S05]  /*2fc0*/  BRA `(.L_x_47) ;  /* 0x0000000000047947 */ /* 0x000fea0003800000 */
.L_x_39:
[----:B------:R-:W-:-:S07]  /*2fd0*/  FADD.FTZ R2, R2, R5 ;  /* 0x0000000502027221 */ /* 0x000fce0000010000 */
.L_x_47:
[----:B------:R-:W-:Y:S05]  /*2fe0*/  BSYNC.RECONVERGENT B1 ;  /* 0x0000000000017941 */ /* 0x000fea0003800200 */
.L_x_37:
[----:B------:R-:W-:Y:S01]  /*2ff0*/  HFMA2 R11, -RZ, RZ, 0, 0 ;  /* 0x00000000ff0b7431 */ /* 0x000fe200000001ff */
[----:B------:R-:W-:-:S04]  /*3000*/  MOV R10, R6 ;  /* 0x00000006000a7202 */ /* 0x000fc80000000f00 */
[----:B0-----:R-:W-:Y:S05]  /*3010*/  RET.REL.NODEC R10 `(_Z19SoftMaxLossBackwardPKfPKiS0_S0_S2_ffibPf) ;  /* 0xffffffcc0af87950 */ /* 0x001fea0003c3ffff */
.L_x_48:
[----:B------:R-:W-:-:S00]  /*3020*/  BRA `(.L_x_48) ;  /* 0xfffffffc00fc7947 */ /* 0x000fc0000383ffff */
[----:B------:R-:W-:-:S00]  /*3030*/  NOP ;  /* 0x0000000000007918 */ /* 0x000fc00000000000 */
        /* <DEDUP_REMOVED lines=12> */
.L_x_77:


//--------------------- .text._Z18SoftMaxLossForwardPKfPKiS0_S0_S2_fibPf --------------------------
	.section	.text._Z18SoftMaxLossForwardPKfPKiS0_S0_S2_fibPf,"ax",@progbits
	.align	128
        .global         _Z18SoftMaxLossForwardPKfPKiS0_S0_S2_fibPf
        .type           _Z18SoftMaxLossForwardPKfPKiS0_S0_S2_fibPf,@function
        .size           _Z18SoftMaxLossForwardPKfPKiS0_S0_S2_fibPf,(.L_x_78 - _Z18SoftMaxLossForwardPKfPKiS0_S0_S2_fibPf)
        .other          _Z18SoftMaxLossForwardPKfPKiS0_S0_S2_fibPf,@"STO_CUDA_ENTRY STV_DEFAULT"
_Z18SoftMaxLossForwardPKfPKiS0_S0_S2_fibPf:
.text._Z18SoftMaxLossForwardPKfPKiS0_S0_S2_fibPf:
[----:B------:R-:W-:Y:S08]  /*0000*/  LDC R1, c[0x0][0x37c] ;  /* 0x0000df00ff017b82 */ /* 0x000ff00000000800 */
[----:B------:R-:W0:Y:S01]  /*0010*/  LDC.64 R10, c[0x0][0x388] ;  /* 0x0000e200ff0a7b82 */ /* 0x000e220000000a00 */
[----:B------:R-:W0:Y:S02]  /*0020*/  LDCU.64 UR6, c[0x0][0x358] ;  /* 0x00006b00ff0677ac */ /* 0x000e240008000a00 */
[----:B0-----:R-:W2:Y:S04]  /*0030*/  LDG.E R2, desc[UR6][R10.64] ;  /* 0x000000060a027981 */ /* 0x001ea8000c1e1900 */
[----:B------:R-:W2:Y:S04]  /*0040*/  LDG.E R3, desc[UR6][R10.64+0x4] ;  /* 0x000004060a037981 */ /* 0x000ea8000c1e1900 */
[----:B------:R-:W3:Y:S01]  /*0050*/  LDG.E R7, desc[UR6][R10.64+0xc] ;  /* 0x00000c060a077981 */ /* 0x000ee2000c1e1900 */
[----:B------:R-:W0:Y:S01]  /*0060*/  S2UR UR4, SR_CTAID.X ;  /* 0x00000000000479c3 */ /* 0x000e220000002500 */
[----:B------:R-:W0:Y:S07]  /*0070*/  S2R R0, SR_TID.X ;  /* 0x0000000000007919 */ /* 0x000e2e0000002100 */
[----:B------:R-:W0:Y:S02]  /*0080*/  LDC R5, c[0x0][0x360] ;  /* 0x0000d800ff057b82 */ /* 0x000e240000000800 */
[----:B0-----:R-:W-:-:S02]  /*0090*/  IMAD R5, R5, UR4, R0 ;  /* 0x0000000405057c24 */ /* 0x001fc4000f8e0200 */
[----:B--2---:R-:W-:-:S04]  /*00a0*/  IMAD R4, R2, R3, RZ ;  /* 0x0000000302047224 */ /* 0x004fc800078e02ff */
[----:B---3--:R-:W-:-:S05]  /*00b0*/  IMAD R0, R4, R7, RZ ;  /* 0x0000000704007224 */ /* 0x008fca00078e02ff */
[----:B------:R-:W-:-:S13]  /*00c0*/  ISETP.GE.AND P0, PT, R5, R0, PT ;  /* 0x000000000500720c */ /* 0x000fda0003f06270 */
[----:B------:R-:W-:Y:S05]  /*00d0*/  @P0 EXIT ;  /* 0x000000000000094d */ /* 0x000fea0003800000 */
[----:B------:R-:W0:Y:S01]  /*00e0*/  LDC.64 R16, c[0x0][0x3a0] ;  /* 0x0000e800ff107b82 */ /* 0x000e220000000a00 */
[----:B------:R-:W2:Y:S04]  /*00f0*/  LDG.E R12, desc[UR6][R10.64+0x10] ;  /* 0x000010060a0c7981 */ /* 0x000ea8000c1e1900 */
        /* <DEDUP_REMOVED lines=12> */
[----:B------:R-:W-:Y:S01]  /*01c0*/  IMAD R17, R14, R15, RZ ;  /* 0x0000000f0e117224 */ /* 0x000fe200078e02ff */
[----:B------:R-:W-:-:S03]  /*01d0*/  MOV R14, R19 ;  /* 0x00000013000e7202 */ /* 0x000fc60000000f00 */
[----:B------:R-:W-:Y:S01]  /*01e0*/  IMAD.HI.U32 R7, R7, R17, R6 ;  /* 0x0000001107077227 */ /* 0x000fe200078e0006 */
[----:B------:R-:W-:Y:S01]  /*01f0*/  IABS R16, R5 ;  /* 0x0000000500107213 */ /* 0x000fe20000000000 */
[----:B------:R-:W0:Y:S01]  /*0200*/  I2F.RP R17, R14 ;  /* 0x0000000e00117306 */ /* 0x000e220000209400 */
[----:B------:R-:W-:Y:S02]  /*0210*/  IABS R19, R2 ;  /* 0x0000000200137213 */ /* 0x000fe40000000000 */
[----:B------:R-:W-:Y:S02]  /*0220*/  MOV R6, R16 ;  /* 0x0000001000067202 */ /* 0x000fe40000000f00 */
[----:B------:R-:W-:-:S03]  /*0230*/  IADD3 R19, PT, PT, RZ, -R19, RZ ;  /* 0x80000013ff137210 */ /* 0x000fc60007ffe0ff */
[----:B------:R-:W-:-:S04]  /*0240*/  IMAD.HI.U32 R16, R7, R6, RZ ;  /* 0x0000000607107227 */ /* 0x000fc800078e00ff */
[----:B------:R-:W-:Y:S01]  /*0250*/  IMAD R6, R16, R19, R6 ;  /* 0x0000001310067224 */ /* 0x000fe200078e0206 */
[----:B0-----:R-:W0:Y:S04]  /*0260*/  MUFU.RCP R17, R17 ;  /* 0x0000001100117308 */ /* 0x001e280000001000 */
[----:B------:R-:W-:-:S13]  /*0270*/  ISETP.GT.U32.AND P2, PT, R15, R6, PT ;  /* 0x000000060f00720c */ /* 0x000fda0003f44070 */
[-C--:B------:R-:W-:Y:S02]  /*0280*/  @!P2 IADD3 R6, PT, PT, R6, -R15.reuse, RZ ;  /* 0x8000000f0606a210 */ /* 0x080fe40007ffe0ff */
[----:B0-----:R-:W-:Y:S02]  /*0290*/  IADD3 R7, PT, PT, R17, 0xffffffe, RZ ;  /* 0x0ffffffe11077810 */ /* 0x001fe40007ffe0ff */
[----:B------:R-:W-:Y:S02]  /*02a0*/  ISETP.GE.U32.AND P0, PT, R6, R15, PT ;  /* 0x0000000f0600720c */ /* 0x000fe40003f06070 */
[----:B------:R-:W-:Y:S02]  /*02b0*/  LOP3.LUT R6, R5, R2, RZ, 0x3c, !PT ;  /* 0x0000000205067212 */ /* 0x000fe400078e3cff */
[----:B------:R-:W0:Y:S01]  /*02c0*/  F2I.FTZ.U32.TRUNC.NTZ R7, R7 ;  /* 0x0000000700077305 */ /* 0x000e22000021f000 */
[----:B------:R-:W-:Y:S02]  /*02d0*/  @!P2 IADD3 R16, PT, PT, R16, 0x1, RZ ;  /* 0x000000011010a810 */ /* 0x000fe40007ffe0ff */
[----:B------:R-:W-:-:S02]  /*02e0*/  ISETP.GE.AND P1, PT, R6, RZ, PT ;  /* 0x000000ff0600720c */ /* 0x000fc40003f26270 */
[----:B------:R-:W-:Y:S01]  /*02f0*/  ISETP.NE.AND P2, PT, R2, RZ, PT ;  /* 0x000000ff0200720c */ /* 0x000fe20003f45270 */
[----:B------:R-:W-:-:S03]  /*0300*/  HFMA2 R6, -RZ, RZ, 0, 0 ;  /* 0x00000000ff067431 */ /* 0x000fc600000001ff */
[----:B------:R-:W-:Y:S02]  /*0310*/  @P0 IADD3 R16, PT, PT, R16, 0x1, RZ ;  /* 0x0000000110100810 */ /* 0x000fe40007ffe0ff */
[----:B0-----:R-:W-:-:S05]  /*0320*/  IADD3 R15, PT, PT, RZ, -R7, RZ ;  /* 0x80000007ff0f7210 */ /* 0x001fca0007ffe0ff */
[----:B------:R-:W-:Y:S02]  /*0330*/  @!P1 IADD3 R16, PT, PT, -R16, RZ, RZ ;  /* 0x000000ff10109210 */ /* 0x000fe40007ffe1ff */
[----:B------:R-:W-:Y:S01]  /*0340*/  @!P2 LOP3.LUT R16, RZ, R2, RZ, 0x33, !PT ;  /* 0x00000002ff10a212 */ /* 0x000fe200078e33ff */
[----:B------:R-:W-:-:S03]  /*0350*/  IMAD R15, R15, R14, RZ ;  /* 0x0000000e0f0f7224 */ /* 0x000fc600078e02ff */
[----:B------:R-:W-:Y:S01]  /*0360*/  IABS R17, R16 ;  /* 0x0000001000117213 */ /* 0x000fe20000000000 */
[----:B------:R-:W-:Y:S01]  /*0370*/  IMAD.HI.U32 R6, R7, R15, R6 ;  /* 0x0000000f07067227 */ /* 0x000fe200078e0006 */
[----:B------:R-:W-:Y:S02]  /*0380*/  IABS R18, R3 ;  /* 0x0000000300127213 */ /* 0x000fe40000000000 */
[----:B------:R-:W-:Y:S02]  /*0390*/  MOV R7, R17 ;  /* 0x0000001100077202 */ /* 0x000fe40000000f00 */
[----:B------:R-:W-:-:S03]  /*03a0*/  IADD3 R15, PT, PT, RZ, -R18, RZ ;  /* 0x80000012ff0f7210 */ /* 0x000fc60007ffe0ff */
[----:B------:R-:W-:-:S04]  /*03b0*/  IMAD.HI.U32 R6, R6, R7, RZ ;  /* 0x0000000706067227 */ /* 0x000fc800078e00ff */
[----:B------:R-:W-:-:S05]  /*03c0*/  IMAD R7, R6, R15, R7 ;  /* 0x0000000f06077224 */ /* 0x000fca00078e0207 */
[----:B------:R-:W-:-:S13]  /*03d0*/  ISETP.GT.U32.AND P2, PT, R14, R7, PT ;  /* 0x000000070e00720c */ /* 0x000fda0003f44070 */
[----:B------:R-:W-:-:S04]  /*03e0*/  @!P2 IADD3 R7, PT, PT, R7, -R14, RZ ;  /* 0x8000000e0707a210 */ /* 0x000fc80007ffe0ff */
[----:B------:R-:W-:Y:S02]  /*03f0*/  ISETP.GE.U32.AND P0, PT, R7, R14, PT ;  /* 0x0000000e0700720c */ /* 0x000fe40003f06070 */
[----:B------:R-:W-:Y:S02]  /*0400*/  LOP3.LUT R7, R16, R3, RZ, 0x3c, !PT ;  /* 0x0000000310077212 */ /* 0x000fe400078e3cff */
[----:B------:R-:W-:Y:S02]  /*0410*/  @!P2 IADD3 R6, PT, PT, R6, 0x1, RZ ;  /* 0x000000010606a810 */ /* 0x000fe40007ffe0ff */
[----:B------:R-:W-:Y:S02]  /*0420*/  ISETP.GE.AND P1, PT, R7, RZ, PT ;  /* 0x000000ff0700720c */ /* 0x000fe40003f26270 */
[----:B------:R-:W-:-:S05]  /*0430*/  ISETP.NE.AND P2, PT, R3, RZ, PT ;  /* 0x000000ff0300720c */ /* 0x000fca0003f45270 */
[----:B------:R-:W-:-:S06]  /*0440*/  @P0 IADD3 R6, PT, PT, R6, 0x1, RZ ;  /* 0x0000000106060810 */ /* 0x000fcc0007ffe0ff */
[----:B------:R-:W-:Y:S02]  /*0450*/  @!P1 IADD3 R6, PT, PT, -R6, RZ, RZ ;  /* 0x000000ff06069210 */ /* 0x000fe40007ffe1ff */
[----:B------:R-:W-:Y:S01]  /*0460*/  @!P2 LOP3.LUT R6, RZ, R3, RZ, 0x33, !PT ;  /* 0x00000003ff06a212 */ /* 0x000fe200078e33ff */
[----:B---3--:R-:W-:-:S04]  /*0470*/  IMAD R9, R8, R9, RZ ;  /* 0x0000000908097224 */ /* 0x008fc800078e02ff */
[----:B----4-:R-:W-:-:S04]  /*0480*/  IMAD R0, R9, R0, RZ ;  /* 0x0000000009007224 */ /* 0x010fc800078e02ff */
[----:B-----5:R-:W-:-:S05]  /*0490*/  IMAD R13, R0, R13, RZ ;  /* 0x0000000d000d7224 */ /* 0x020fca00078e02ff */
[----:B--2---:R-:W-:Y:S02]  /*04a0*/  ISETP.NE.AND P0, PT, R13, R12, PT ;  /* 0x0000000c0d00720c */ /* 0x004fe40003f05270 */
[----:B------:R-:W-:Y:S02]  /*04b0*/  IADD3 R0, PT, PT, -R16, RZ, RZ ;  /* 0x000000ff10007210 */ /* 0x000fe40007ffe1ff */
[----:B------:R-:W-:-:S03]  /*04c0*/  IADD3 R8, PT, PT, -R6, RZ, RZ ;  /* 0x000000ff06087210 */ /* 0x000fc60007ffe1ff */
[----:B------:R-:W-:Y:S02]  /*04d0*/  IMAD R5, R2, R0, R5 ;  /* 0x0000000002057224 */ /* 0x000fe400078e0205 */
[----:B------:R-:W-:-:S04]  /*04e0*/  IMAD R8, R3, R8, R16 ;  /* 0x0000000803087224 */ /* 0x000fc800078e0210 */
[----:B------:R-:W-:Y:S05]  /*04f0*/  @P0 BRA `(.L_x_49) ;  /* 0x0000000000280947 */ /* 0x000fea0003800000 */
[----:B------:R-:W0:Y:S01]  /*0500*/  LDC.64 R12, c[0x0][0x390] ;  /* 0x0000e400ff0c7b82 */ /* 0x000e220000000a00 */
[----:B------:R-:W1:Y:S01]  /*0510*/  LDCU UR4, c[0x0][0x3ac] ;  /* 0x00007580ff0477ac */ /* 0x000e620008000800 */
[----:B0-----:R-:W-:-:S06]  /*0520*/  IMAD.WIDE R12, R6, 0x4, R12 ;  /* 0x00000004060c7825 */ /* 0x001fcc00078e020c */
[----:B------:R-:W2:Y:S01]  /*0530*/  LDG.E R12, desc[UR6][R12.64] ;  /* 0x000000060c0c7981 */ /* 0x000ea2000c1e1900 */
[----:B-1----:R-:W-:-:S04]  /*0540*/  I2FP.F32.S32 R7, UR4 ;  /* 0x0000000400077c45 */ /* 0x002fc80008201400 */
[----:B--2---:R-:W-:-:S13]  /*0550*/  FSETP.GEU.AND P0, PT, R12, R7, PT ;  /* 0x000000070c00720b */ /* 0x004fda0003f0e000 */
[----:B------:R-:W-:Y:S05]  /*0560*/  @!P0 EXIT ;  /* 0x000000000000894d */ /* 0x000fea0003800000 */
[----:B------:R-:W-:Y:S02]  /*0570*/  MOV R0, R12 ;  /* 0x0000000c00007202 */ /* 0x000fe40000000f00 */
[----:B------:R-:W-:Y:S01]  /*0580*/  MOV R7, R6 ;  /* 0x0000000600077202 */ /* 0x000fe20000000f00 */
[----:B------:R-:W-:Y:S06]  /*0590*/  BRA `(.L_x_50) ;  /* 0x0000000000147947 */ /* 0x000fec0003800000 */
.L_x_49:
[----:B------:R-:W0:Y:S01]  /*05a0*/  LDC.64 R12, c[0x0][0x390] ;  /* 0x0000e400ff0c7b82 */ /* 0x000e220000000a00 */
[----:B------:R-:W-:-:S04]  /*05b0*/  IMAD R7, R3, R6, R8 ;  /* 0x0000000603077224 */ /* 0x000fc800078e0208 */
[----:B------:R-:W-:-:S04]  /*05c0*/  IMAD R7, R2, R7, R5 ;  /* 0x0000000702077224 */ /* 0x000fc800078e0205 */
[----:B0-----:R-:W-:-:S05]  /*05d0*/  IMAD.WIDE R12, R7, 0x4, R12 ;  /* 0x00000004070c7825 */ /* 0x001fca00078e020c */
[----:B------:R0:W5:Y:S02]  /*05e0*/  LDG.E R0, desc[UR6][R12.64] ;  /* 0x000000060c007981 */ /* 0x000164000c1e1900 */
.L_x_50:
[----:B------:R-:W2:Y:S01]  /*05f0*/  LDG.E R10, desc[UR6][R10.64+0x8] ;  /* 0x000008060a0a7981 */ /* 0x000ea2000c1e1900 */
[----:B------:R-:W1:Y:S02]  /*0600*/  LDCU.64 UR4, c[0x0][0x380] ;  /* 0x00007000ff0477ac */ /* 0x000e640008000a00 */
[----:B-1----:R-:W-:Y:S01]  /*0610*/  MOV R16, UR4 ;  /* 0x0000000400107c02 */ /* 0x002fe20008000f00 */
[----:B------:R-:W1:Y:S01]  /*0620*/  LDCU UR4, c[0x0][0x3ac] ;  /* 0x00007580ff0477ac */ /* 0x000e620008000800 */
[----:B------:R-:W-:Y:S01]  /*0630*/  MOV R17, UR5 ;  /* 0x0000000500117c02 */ /* 0x000fe20008000f00 */
[----:B--2---:R-:W-:-:S04]  /*0640*/  IMAD R22, R6, R10, RZ ;  /* 0x0000000a06167224 */ /* 0x004fc800078e02ff */
[----:B------:R-:W-:-:S05]  /*0650*/  IMAD R9, R3, R22, RZ ;  /* 0x0000001603097224 */ /* 0x000fca00078e02ff */
[----:B0-----:R-:W-:-:S05]  /*0660*/  IADD3 R12, PT, PT, R8, R9, RZ ;  /* 0x00000009080c7210 */ /* 0x001fca0007ffe0ff */
[----:B------:R-:W-:-:S04]  /*0670*/  IMAD R13, R2, R12, R5 ;  /* 0x0000000c020d7224 */ /* 0x000fc800078e0205 */
[----:B------:R-:W-:-:S06]  /*0680*/  IMAD.WIDE R12, R13, 0x4, R16 ;  /* 0x000000040d0c7825 */ /* 0x000fcc00078e0210 */
[----:B------:R0:W5:Y:S02]  /*0690*/  LDG.E R12, desc[UR6][R12.64] ;  /* 0x000000060c0c7981 */ /* 0x000164000c1e1900 */
[----:B-----5:R-:W1:Y:S01]  /*06a0*/  F2I.TRUNC.NTZ R0, R0 ;  /* 0x0000000000007305 */ /* 0x020e62000020f100 */
[----:B------:R-:W-:Y:S01]  /*06b0*/  ISETP.GE.AND P0, PT, R10, 0x1, PT ;  /* 0x000000010a00780c */ /* 0x000fe20003f06270 */
[----:B------:R-:W-:Y:S01]  /*06c0*/  IMAD R9, R2, R9, R5 ;  /* 0x0000000902097224 */ /* 0x000fe200078e0205 */
[----:B-1----:R-:W-:-:S05]  /*06d0*/  IADD3 R11, PT, PT, R0, -UR4, RZ ;  /* 0x80000004000b7c10 */ /* 0x002fca000fffe0ff */
[----:B------:R-:W-:-:S04]  /*06e0*/  IMAD R11, R3, R11, R8 ;  /* 0x0000000b030b7224 */ /* 0x000fc800078e0208 */
[----:B------:R-:W-:Y:S02]  /*06f0*/  IMAD R9, R2, R11, R9 ;  /* 0x0000000b02097224 */ /* 0x000fe400078e0209 */
[----:B0-----:R-:W-:Y:S05]  /*0700*/  @!P0 BRA `(.L_x_51) ;  /* 0x0000000400cc8947 */ /* 0x001fea0003800000 */
[C---:B------:R-:W-:Y:S01]  /*0710*/  ISETP.GE.U32.AND P0, PT, R10.reuse, 0x10, PT ;  /* 0x000000100a00780c */ /* 0x040fe20003f06070 */
[----:B------:R-:W-:Y:S01]  /*0720*/  HFMA2 R23, -RZ, RZ, 0, 0 ;  /* 0x00000000ff177431 */ /* 0x000fe200000001ff */
[----:B------:R-:W-:-:S04]  /*0730*/  LOP3.LUT R11, R10, 0xf, RZ, 0xc0, !PT ;  /* 0x0000000f0a0b7812 */ /* 0x000fc800078ec0ff */
[----:B------:R-:W-:-:S07]  /*0740*/  ISETP.NE.AND P1, PT, R11, RZ, PT ;  /* 0x000000ff0b00720c */ /* 0x000fce0003f25270 */
[----:B------:R-:W-:Y:S06]  /*0750*/  @!P0 BRA `(.L_x_52) ;  /* 0x0000000000c88947 */ /* 0x000fec0003800000 */
[----:B------:R-:W0:Y:S01]  /*0760*/  LDC.64 R16, c[0x0][0x380] ;  /* 0x0000e000ff107b82 */ /* 0x000e220000000a00 */
[----:B------:R-:W-:Y:S01]  /*0770*/  IMAD R13, R3, R10, RZ ;  /* 0x0000000a030d7224 */ /* 0x000fe200078e02ff */
[----:B------:R-:W-:-:S03]  /*0780*/  LOP3.LUT R23, R10, 0x7ffffff0, RZ, 0xc0, !PT ;  /* 0x7ffffff00a177812 */ /* 0x000fc600078ec0ff */
[----:B------:R-:W-:Y:S01]  /*0790*/  IMAD R13, R6, R13, R8 ;  /* 0x0000000d060d7224 */ /* 0x000fe200078e0208 */
[----:B------:R-:W-:-:S03]  /*07a0*/  IADD3 R0, PT, PT, -R23, RZ, RZ ;  /* 0x000000ff17007210 */ /* 0x000fc60007ffe1ff */
[----:B------:R-:W-:-:S07]  /*07b0*/  IMAD R27, R2, R13, R5 ;  /* 0x0000000d021b7224 */ /* 0x000fce00078e0205 */
.L_x_53:
[----:B0-----:R-:W-:-:S04]  /*07c0*/  IMAD.WIDE R20, R27, 0x4, R16 ;  /* 0x000000041b147825 */ /* 0x001fc800078e0210 */
[C---:B------:R-:W-:Y:S02]  /*07d0*/  IMAD.WIDE R24, R4.reuse, 0x4, R20 ;  /* 0x0000000404187825 */ /* 0x040fe400078e0214 */
[----:B------:R-:W2:Y:S04]  /*07e0*/  LDG.E R21, desc[UR6][R20.64] ;  /* 0x0000000614157981 */ /* 0x000ea8000c1e1900 */
[----:B------:R-:W2:Y:S01]  /*07f0*/  LDG.E R26, desc[UR6][R24.64] ;  /* 0x00000006181a7981 */ /* 0x000ea2000c1e1900 */
[----:B------:R-:W-:-:S05]  /*0800*/  IMAD.WIDE R18, R4, 0x4, R24 ;  /* 0x0000000404127825 */ /* 0x000fca00078e0218 */
[----:B------:R0:W3:Y:S01]  /*0810*/  LDG.E R29, desc[UR6][R18.64] ;  /* 0x00000006121d7981 */ /* 0x0000e2000c1e1900 */
[----:B------:R-:W-:Y:S01]  /*0820*/  IMAD.WIDE R14, R4, 0x4, R18 ;  /* 0x00000004040e7825 */ /* 0x000fe200078e0212 */
[----:B--2---:R-:W-:-:S03]  /*0830*/  FMNMX3 R26, R12, R21, R26, !PT ;  /* 0x000000150c1a7276 */ /* 0x004fc6000780001a */
[C---:B------:R-:W-:Y:S02]  /*0840*/  IMAD.WIDE R12, R4.reuse, 0x4, R14 ;  /* 0x00000004040c7825 */ /* 0x040fe400078e020e */
[----:B------:R-:W3:Y:S02]  /*0850*/  LDG.E R14, desc[UR6][R14.64] ;  /* 0x000000060e0e7981 */ /* 0x000ee4000c1e1900 */
[C---:B0-----:R-:W-:Y:S02]  /*0860*/  IMAD.WIDE R18, R4.reuse, 0x4, R12 ;  /* 0x0000000404127825 */ /* 0x041fe400078e020c */
[----:B------:R-:W2:Y:S04]  /*0870*/  LDG.E R13, desc[UR6][R12.64] ;  /* 0x000000060c0d7981 */ /* 0x000ea8000c1e1900 */
[----:B------:R-:W2:Y:S01]  /*0880*/  LDG.E R12, desc[UR6][R18.64] ;  /* 0x00000006120c7981 */ /* 0x000ea2000c1e1900 */
[----:B------:R-:W-:Y:S01]  /*0890*/  IMAD.WIDE R20, R4, 0x4, R18 ;  /* 0x0000000404147825 */ /* 0x000fe200078e0212 */
[----:B---3--:R-:W-:-:S03]  /*08a0*/  FMNMX3 R26, R26, R29, R14, !PT ;  /* 0x0000001d1a1a7276 */ /* 0x008fc6000780000e */
[C---:B------:R-:W-:Y:S02]  /*08b0*/  IMAD.WIDE R28, R4.reuse, 0x4, R20 ;  /* 0x00000004041c7825 */ /* 0x040fe400078e0214 */
[----:B------:R-:W3:Y:S02]  /*08c0*/  LDG.E R21, desc[UR6][R20.64] ;  /* 0x0000000614157981 */ /* 0x000ee4000c1e1900 */
[C---:B------:R-:W-:Y:S02]  /*08d0*/  IMAD.WIDE R24, R4.reuse, 0x4, R28 ;  /* 0x0000000404187825 */ /* 0x040fe400078e021c */
[----:B------:R-:W3:Y:S02]  /*08e0*/  LDG.E R28, desc[UR6][R28.64] ;  /* 0x000000061c1c7981 */ /* 0x000ee4000c1e1900 */
[----:B------:R-:W-:Y:S02]  /*08f0*/  IMAD.WIDE R14, R4, 0x4, R24 ;  /* 0x00000004040e7825 */ /* 0x000fe400078e0218 */
[----:B------:R-:W4:Y:S01]  /*0900*/  LDG.E R25, desc[UR6][R24.64] ;  /* 0x0000000618197981 */ /* 0x000f22000c1e1900 */
[----:B--2---:R-:W-:-:S03]  /*0910*/  FMNMX3 R26, R26, R13, R12, !PT ;  /* 0x0000000d1a1a7276 */ /* 0x004fc6000780000c */
[----:B------:R0:W4:Y:S01]  /*0920*/  LDG.E R12, desc[UR6][R14.64] ;  /* 0x000000060e0c7981 */ /* 0x000122000c1e1900 */
[----:B------:R-:W-:-:S04]  /*0930*/  IMAD.WIDE R18, R4, 0x4, R14 ;  /* 0x0000000404127825 */ /* 0x000fc800078e020e */
[----:B0-----:R-:W-:Y:S02]  /*0940*/  IMAD.WIDE R14, R4, 0x4, R18 ;  /* 0x00000004040e7825 */ /* 0x001fe400078e0212 */
[----:B------:R-:W2:Y:S01]  /*0950*/  LDG.E R19, desc[UR6][R18.64] ;  /* 0x0000000612137981 */ /* 0x000ea2000c1e1900 */
[----:B---3--:R-:W-:-:S04]  /*0960*/  FMNMX3 R26, R26, R21, R28, !PT ;  /* 0x000000151a1a7276 */ /* 0x008fc8000780001c */
[----:B----4-:R-:W-:Y:S01]  /*0970*/  FMNMX3 R26, R26, R25, R12, !PT ;  /* 0x000000191a1a7276 */ /* 0x010fe2000780000c */
[C---:B------:R-:W-:Y:S02]  /*0980*/  IMAD.WIDE R12, R4.reuse, 0x4, R14 ;  /* 0x00000004040c7825 */ /* 0x040fe400078e020e */
[----:B------:R-:W2:Y:S02]  /*0990*/  LDG.E R14, desc[UR6][R14.64] ;  /* 0x000000060e0e7981 */ /* 0x000ea4000c1e1900 */
[C---:B------:R-:W-:Y:S02]  /*09a0*/  IMAD.WIDE R20, R4.reuse, 0x4, R12 ;  /* 0x0000000404147825 */ /* 0x040fe400078e020c */
[----:B------:R-:W3:Y:S02]  /*09b0*/  LDG.E R12, desc[UR6][R12.64] ;  /* 0x000000060c0c7981 */ /* 0x000ee4000c1e1900 */
[C---:B------:R-:W-:Y:S02]  /*09c0*/  IMAD.WIDE R24, R4.reuse, 0x4, R20 ;  /* 0x0000000404187825 */ /* 0x040fe400078e0214 */
[----:B------:R-:W3:Y:S02]  /*09d0*/  LDG.E R21, desc[UR6][R20.64] ;  /* 0x0000000614157981 */ /* 0x000ee4000c1e1900 */
[----:B------:R-:W-:-:S02]  /*09e0*/  IMAD.WIDE R28, R4, 0x4, R24 ;  /* 0x00000004041c7825 */ /* 0x000fc400078e0218 */
[----:B------:R-:W4:Y:S04]  /*09f0*/  LDG.E R13, desc[UR6][R24.64] ;  /* 0x00000006180d7981 */ /* 0x000f28000c1e1900 */
[----:B------:R-:W4:Y:S01]  /*0a00*/  LDG.E R28, desc[UR6][R28.64] ;  /* 0x000000061c1c7981 */ /* 0x000f22000c1e1900 */
[----:B------:R-:W-:-:S04]  /*0a10*/  IADD3 R0, PT, PT, R0, 0x10, RZ ;  /* 0x0000001000007810 */ /* 0x000fc80007ffe0ff */
[----:B------:R-:W-:Y:S02]  /*0a20*/  ISETP.NE.AND P0, PT, R0, RZ, PT ;  /* 0x000000ff0000720c */ /* 0x000fe40003f05270 */
[----:B------:R-:W-:Y:S02]  /*0a30*/  LEA R27, R4, R27, 0x4 ;  /* 0x0000001b041b7211 */ /* 0x000fe400078e20ff */
[----:B--2---:R-:W-:-:S04]  /*0a40*/  FMNMX3 R26, R26, R19, R14, !PT ;  /* 0x000000131a1a7276 */ /* 0x004fc8000780000e */
[----:B---3--:R-:W-:-:S04]  /*0a50*/  FMNMX3 R26, R26, R12, R21, !PT ;  /* 0x0000000c1a1a7276 */ /* 0x008fc80007800015 */
[----:B----4-:R-:W-:Y:S01]  /*0a60*/  FMNMX3 R12, R26, R13, R28, !PT ;  /* 0x0000000d1a0c7276 */ /* 0x010fe2000780001c */
[----:B------:R-:W-:Y:S06]  /*0a70*/  @P0 BRA `(.L_x_53) ;  /* 0xfffffffc00500947 */ /* 0x000fec000383ffff */
.L_x_52:
[----:B------:R-:W-:Y:S05]  /*0a80*/  @!P1 BRA `(.L_x_51) ;  /* 0x0000000000ec9947 */ /* 0x000fea0003800000 */
[----:B------:R-:W-:Y:S02]  /*0a90*/  ISETP.GE.U32.AND P0, PT, R11, 0x8, PT ;  /* 0x000000080b00780c */ /* 0x000fe40003f06070 */
[----:B------:R-:W-:-:S04]  /*0aa0*/  LOP3.LUT R0, R10, 0x7, RZ, 0xc0, !PT ;  /* 0x000000070a007812 */ /* 0x000fc800078ec0ff */
[----:B------:R-:W-:-:S07]  /*0ab0*/  ISETP.NE.AND P1, PT, R0, RZ, PT ;  /* 0x000000ff0000720c */ /* 0x000fce0003f25270 */
[----:B------:R-:W-:Y:S06]  /*0ac0*/  @!P0 BRA `(.L_x_54) ;  /* 0x0000000000608947 */ /* 0x000fec0003800000 */
[----:B------:R-:W-:-:S05]  /*0ad0*/  IADD3 R11, PT, PT, R22, R23, RZ ;  /* 0x00000017160b7210 */ /* 0x000fca0007ffe0ff */
[----:B------:R-:W-:-:S04]  /*0ae0*/  IMAD R11, R3, R11, R8 ;  /* 0x0000000b030b7224 */ /* 0x000fc800078e0208 */
[----:B------:R-:W-:-:S04]  /*0af0*/  IMAD R11, R2, R11, R5 ;  /* 0x0000000b020b7224 */ /* 0x000fc800078e0205 */
[----:B------:R-:W-:-:S04]  /*0b00*/  IMAD.WIDE R26, R11, 0x4, R16 ;  /* 0x000000040b1a7825 */ /* 0x000fc800078e0210 */
[C---:B------:R-:W-:Y:S02]  /*0b10*/  IMAD.WIDE R24, R4.reuse, 0x4, R26 ;  /* 0x0000000404187825 */ /* 0x040fe400078e021a */
[----:B------:R-:W2:Y:S02]  /*0b20*/  LDG.E R27, desc[UR6][R26.64] ;  /* 0x000000061a1b7981 */ /* 0x000ea4000c1e1900 */
[C---:B------:R-:W-:Y:S02]  /*0b30*/  IMAD.WIDE R20, R4.reuse, 0x4, R24 ;  /* 0x0000000404147825 */ /* 0x040fe400078e0218 */
[----:B------:R-:W2:Y:S02]  /*0b40*/  LDG.E R24, desc[UR6][R24.64] ;  /* 0x0000000618187981 */ /* 0x000ea4000c1e1900 */
[C---:B------:R-:W-:Y:S02]  /*0b50*/  IMAD.WIDE R18, R4.reuse, 0x4, R20 ;  /* 0x0000000404127825 */ /* 0x040fe400078e0214 */
[----:B------:R-:W3:Y:S02]  /*0b60*/  LDG.E R20, desc[UR6][R20.64] ;  /* 0x0000000614147981 */ /* 0x000ee4000c1e1900 */
[----:B------:R-:W-:-:S02]  /*0b70*/  IMAD.WIDE R14, R4, 0x4, R18 ;  /* 0x00000004040e7825 */ /* 0x000fc400078e0212 */
[----:B------:R0:W3:Y:S04]  /*0b80*/  LDG.E R11, desc[UR6][R18.64] ;  /* 0x00000006120b7981 */ /* 0x0000e8000c1e1900 */
[----:B------:R1:W4:Y:S01]  /*0b90*/  LDG.E R13, desc[UR6][R14.64] ;  /* 0x000000060e0d7981 */ /* 0x000322000c1e1900 */
[----:B------:R-:W-:-:S04]  /*0ba0*/  IMAD.WIDE R28, R4, 0x4, R14 ;  /* 0x00000004041c7825 */ /* 0x000fc800078e020e */
[C---:B0-----:R-:W-:Y:S02]  /*0bb0*/  IMAD.WIDE R18, R4.reuse, 0x4, R28 ;  /* 0x0000000404127825 */ /* 0x041fe400078e021c */
[----:B------:R-:W4:Y:S02]  /*0bc0*/  LDG.E R28, desc[UR6][R28.64] ;  /* 0x000000061c1c7981 */ /* 0x000f24000c1e1900 */
[----:B-1----:R-:W-:Y:S02]  /*0bd0*/  IMAD.WIDE R14, R4, 0x4, R18 ;  /* 0x00000004040e7825 */ /* 0x002fe400078e0212 */
[----:B------:R-:W5:Y:S04]  /*0be0*/  LDG.E R19, desc[UR6][R18.64] ;  /* 0x0000000612137981 */ /* 0x000f68000c1e1900 */
[----:B------:R-:W5:Y:S01]  /*0bf0*/  LDG.E R14, desc[UR6][R14.64] ;  /* 0x000000060e0e7981 */ /* 0x000f62000c1e1900 */
[----:B------:R-:W-:-:S02]  /*0c00*/  IADD3 R23, PT, PT, R23, 0x8, RZ ;  /* 0x0000000817177810 */ /* 0x000fc40007ffe0ff */
[----:B--2---:R-:W-:-:S04]  /*0c10*/  FMNMX3 R27, R12, R27, R24, !PT ;  /* 0x0000001b0c1b7276 */ /* 0x004fc80007800018 */
[----:B---3--:R-:W-:-:S04]  /*0c20*/  FMNMX3 R12, R27, R20, R11, !PT ;  /* 0x000000141b0c7276 */ /* 0x008fc8000780000b */
[----:B----4-:R-:W-:-:S04]  /*0c30*/  FMNMX3 R12, R12, R13, R28, !PT ;  /* 0x0000000d0c0c7276 */ /* 0x010fc8000780001c */
[----:B-----5:R-:W-:-:S07]  /*0c40*/  FMNMX3 R12, R12, R19, R14, !PT ;  /* 0x000000130c0c7276 */ /* 0x020fce000780000e */
.L_x_54:
        /* <DEDUP_REMOVED lines=19> */
.L_x_55:
[----:B------:R-:W-:Y:S05]  /*0d80*/  @!P1 BRA `(.L_x_51) ;  /* 0x00000000002c9947 */ /* 0x000fea0003800000 */
[----:B------:R-:W-:Y:S02]  /*0d90*/  IADD3 R23, PT, PT, R22, R23, RZ ;  /* 0x0000001716177210 */ /* 0x000fe40007ffe0ff */
[----:B------:R-:W-:-:S03]  /*0da0*/  IADD3 R11, PT, PT, -R11, RZ, RZ ;  /* 0x000000ff0b0b7210 */ /* 0x000fc60007ffe1ff */
[----:B------:R-:W-:-:S04]  /*0db0*/  IMAD R23, R3, R23, R8 ;  /* 0x0000001703177224 */ /* 0x000fc800078e0208 */
[----:B------:R-:W-:-:S07]  /*0dc0*/  IMAD R23, R2, R23, R5 ;  /* 0x0000001702177224 */ /* 0x000fce00078e0205 */
.L_x_56:
[----:B------:R-:W-:-:S06]  /*0dd0*/  IMAD.WIDE R14, R23, 0x4, R16 ;  /* 0x00000004170e7825 */ /* 0x000fcc00078e0210 */
[----:B------:R-:W2:Y:S01]  /*0de0*/  LDG.E R15, desc[UR6][R14.64] ;  /* 0x000000060e0f7981 */ /* 0x000ea2000c1e1900 */
[----:B------:R-:W-:Y:S02]  /*0df0*/  IADD3 R11, PT, PT, R11, 0x1, RZ ;  /* 0x000000010b0b7810 */ /* 0x000fe40007ffe0ff */
[----:B------:R-:W-:Y:S02]  /*0e00*/  IADD3 R23, PT, PT, R4, R23, RZ ;  /* 0x0000001704177210 */ /* 0x000fe40007ffe0ff */
[----:B------:R-:W-:Y:S02]  /*0e10*/  ISETP.NE.AND P0, PT, R11, RZ, PT ;  /* 0x000000ff0b00720c */ /* 0x000fe40003f05270 */
[----:B--2---:R-:W-:-:S11]  /*0e20*/  FMNMX R12, R15, R12, !PT ;  /* 0x0000000c0f0c7209 */ /* 0x004fd60007800000 */
[----:B------:R-:W-:Y:S05]  /*0e30*/  @P0 BRA `(.L_x_56) ;  /* 0xfffffffc00e40947 */ /* 0x000fea000383ffff */
.L_x_51:
[----:B------:R-:W-:Y:S02]  /*0e40*/  ISETP.GE.AND P0, PT, R10, 0x1, PT ;  /* 0x000000010a00780c */ /* 0x000fe40003f06270 */
[----:B------:R-:W-:-:S11]  /*0e50*/  MOV R23, RZ ;  /* 0x000000ff00177202 */ /* 0x000fd60000000f00 */
[----:B------:R-:W-:Y:S05]  /*0e60*/  @!P0 BRA `(.L_x_57) ;  /* 0x0000000c004c8947 */ /* 0x000fea0003800000 */
[C---:B------:R-:W-:Y:S01]  /*0e70*/  ISETP.GE.U32.AND P0, PT, R10.reuse, 0x8, PT ;  /* 0x000000080a00780c */ /* 0x040fe20003f06070 */
[----:B------:R-:W-:Y:S01]  /*0e80*/  HFMA2 R23, -RZ, RZ, 0, 0 ;  /* 0x00000000ff177431 */ /* 0x000fe200000001ff */
[----:B------:R-:W-:Y:S02]  /*0e90*/  LOP3.LUT R0, R10, 0x7, RZ, 0xc0, !PT ;  /* 0x000000070a007812 */ /* 0x000fe400078ec0ff */
[----:B------:R-:W-:Y:S02]  /*0ea0*/  MOV R11, RZ ;  /* 0x000000ff000b7202 */ /* 0x000fe40000000f00 */
[----:B------:R-:W-:-:S07]  /*0eb0*/  ISETP.NE.AND P1, PT, R0, RZ, PT ;  /* 0x000000ff0000720c */ /* 0x000fce0003f25270 */
[----:B------:R-:W-:Y:S06]  /*0ec0*/  @!P0 BRA `(.L_x_58) ;  /* 0x0000000400908947 */ /* 0x000fec0003800000 */
[----:B------:R-:W-:Y:S01]  /*0ed0*/  IMAD R13, R3, R10, RZ ;  /* 0x0000000a030d7224 */ /* 0x000fe200078e02ff */
[----:B------:R-:W-:Y:S02]  /*0ee0*/  LOP3.LUT R11, R10, 0x7ffffff8, RZ, 0xc0, !PT ;  /* 0x7ffffff80a0b7812 */ /* 0x000fe400078ec0ff */
[----:B------:R-:W-:Y:S01]  /*0ef0*/  MOV R23, RZ ;  /* 0x000000ff00177202 */ /* 0x000fe20000000f00 */
[----:B------:R-:W-:Y:S01]  /*0f00*/  IMAD R13, R6, R13, R8 ;  /* 0x0000000d060d7224 */ /* 0x000fe200078e0208 */
[----:B------:R-:W-:-:S03]  /*0f10*/  IADD3 R6, PT, PT, -R11, RZ, RZ ;  /* 0x000000ff0b067210 */ /* 0x000fc60007ffe1ff */
[----:B------:R-:W-:-:S07]  /*0f20*/  IMAD R13, R2, R13, R5 ;  /* 0x0000000d020d7224 */ /* 0x000fce00078e0205 */
.L_x_59:
[----:B------:R-:W-:-:S05]  /*0f30*/  IMAD.WIDE R24, R13, 0x4, R16 ;  /* 0x000000040d187825 */ /* 0x000fca00078e0210 */
[----:B------:R-:W2:Y:S01]  /*0f40*/  LDG.E R21, desc[UR6][R24.64] ;  /* 0x0000000618157981 */ /* 0x000ea2000c1e1900 */
[----:B------:R-:W-:-:S05]  /*0f50*/  IMAD.WIDE R14, R4, 0x4, R24 ;  /* 0x00000004040e7825 */ /* 0x000fca00078e0218 */
[----:B------:R0:W3:Y:S01]  /*0f60*/  LDG.E R29, desc[UR6][R14.64] ;  /* 0x000000060e1d7981 */ /* 0x0000e2000c1e1900 */
[----:B------:R-:W-:Y:S02]  /*0f70*/  HFMA2 R20, -RZ, RZ, 0.96630859375, -0.0022525787353515625 ;  /* 0x3bbb989dff147431 */ /* 0x000fe400000001ff */
[----:B------:R-:W-:-:S05]  /*0f80*/  IMAD.WIDE R18, R4, 0x4, R14 ;  /* 0x0000000404127825 */ /* 0x000fca00078e020e */
[----:B------:R1:W4:Y:S01]  /*0f90*/  LDG.E R27, desc[UR6][R18.64] ;  /* 0x00000006121b7981 */ /* 0x000322000c1e1900 */
[----:B--2---:R-:W-:Y:S01]  /*0fa0*/  FADD R28, R21, -R12 ;  /* 0x8000000c151c7221 */ /* 0x004fe20000000000 */
[----:B------:R-:W-:-:S03]  /*0fb0*/  MOV R21, 0x437c0000 ;  /* 0x437c000000157802 */ /* 0x000fc60000000f00 */
[----:B------:R-:W-:-:S04]  /*0fc0*/  FFMA.SAT R26, R28, R20, 0.5 ;  /* 0x3f0000001c1a7423 */ /* 0x000fc80000002014 */
[----:B------:R-:W-:-:S04]  /*0fd0*/  FFMA.RM R26, R26, R21, 12582913 ;  /* 0x4b4000011a1a7423 */ /* 0x000fc80000004015 */
[C---:B0-----:R-:W-:Y:S01]  /*0fe0*/  FADD R15, R26.reuse, -12583039 ;  /* 0xcb40007f1a0f7421 */ /* 0x041fe20000000000 */
[----:B------:R-:W-:-:S03]  /*0ff0*/  SHF.L.U32 R26, R26, 0x17, RZ ;  /* 0x000000171a1a7819 */ /* 0x000fc600000006ff */
[----:B------:R-:W-:Y:S01]  /*1000*/  FFMA R25, R28, 1.4426950216293334961, -R15 ;  /* 0x3fb8aa3b1c197823 */ /* 0x000fe2000000080f */
[----:B------:R-:W-:-:S04]  /*1010*/  IMAD.WIDE R14, R4, 0x4, R18 ;  /* 0x00000004040e7825 */ /* 0x000fc800078e0212 */
[----:B------:R-:W-:Y:S01]  /*1020*/  FFMA R28, R28, 1.925963033500011079e-08, R25 ;  /* 0x32a570601c1c7823 */ /* 0x000fe20000000019 */
[----:B---3--:R-:W-:Y:S01]  /*1030*/  FADD R29, R29, -R12 ;  /* 0x8000000c1d1d7221 */ /* 0x008fe20000000000 */
[----:B------:R0:W2:Y:S04]  /*1040*/  LDG.E R25, desc[UR6][R14.64] ;  /* 0x000000060e197981 */ /* 0x0000a8000c1e1900 */
[----:B------:R-:W3:Y:S02]  /*1050*/  MUFU.EX2 R28, R28 ;  /* 0x0000001c001c7308 */ /* 0x000ee40000000800 */
[----:B---3--:R-:W-:Y:S01]  /*1060*/  FFMA R23, R26, R28, R23 ;  /* 0x0000001c1a177223 */ /* 0x008fe20000000017 */
[----:B------:R-:W-:-:S04]  /*1070*/  FFMA.SAT R26, R29, R20, 0.5 ;  /* 0x3f0000001d1a7423 */ /* 0x000fc80000002014 */
[----:B------:R-:W-:-:S04]  /*1080*/  FFMA.RM R26, R26, R21, 12582913 ;  /* 0x4b4000011a1a7423 */ /* 0x000fc80000004015 */
[----:B-1----:R-:W-:-:S04]  /*1090*/  FADD R18, R26, -12583039 ;  /* 0xcb40007f1a127421 */ /* 0x002fc80000000000 */
[----:B------:R-:W-:-:S04]  /*10a0*/  FFMA R18, R29, 1.4426950216293334961, -R18 ;  /* 0x3fb8aa3b1d127823 */ /* 0x000fc80000000812 */
[----:B------:R-:W-:-:S04]  /*10b0*/  FFMA R18, R29, 1.925963033500011079e-08, R18 ;  /* 0x32a570601d127823 */ /* 0x000fc80000000012 */
[----:B------:R1:W3:Y:S01]  /*10c0*/  MUFU.EX2 R24, R18 ;  /* 0x0000001200187308 */ /* 0x0002e20000000800 */
[----:B------:R-:W-:Y:S01]  /*10d0*/  SHF.L.U32 R26, R26, 0x17, RZ ;  /* 0x000000171a1a7819 */ /* 0x000fe200000006ff */
[----:B-1----:R-:W-:-:S05]  /*10e0*/  IMAD.WIDE R18, R4, 0x4, R14 ;  /* 0x0000000404127825 */ /* 0x002fca00078e020e */
[----:B------:R-:W5:Y:S01]  /*10f0*/  LDG.E R29, desc[UR6][R18.64] ;  /* 0x00000006121d7981 */ /* 0x000f62000c1e1900 */
[----:B0-----:R-:W-:-:S04]  /*1100*/  IMAD.WIDE R14, R4, 0x4, R18 ;  /* 0x00000004040e7825 */ /* 0x001fc800078e0212 */
[----:B---3--:R-:W-:Y:S02]  /*1110*/  FFMA R23, R26, R24, R23 ;  /* 0x000000181a177223 */ /* 0x008fe40000000017 */
[----:B------:R0:W3:Y:S01]  /*1120*/  LDG.E R26, desc[UR6][R14.64] ;  /* 0x000000060e1a7981 */ /* 0x0000e2000c1e1900 */
[----:B----4-:R-:W-:-:S04]  /*1130*/  FADD R27, R27, -R12 ;  /* 0x8000000c1b1b7221 */ /* 0x010fc80000000000 */
[----:B------:R-:W-:-:S04]  /*1140*/  FFMA.SAT R24, R27, R20, 0.5 ;  /* 0x3f0000001b187423 */ /* 0x000fc80000002014 */
[----:B------:R-:W-:-:S04]  /*1150*/  FFMA.RM R24, R24, R21, 12582913 ;  /* 0x4b40000118187423 */ /* 0x000fc80000004015 */
[----:B------:R-:W-:-:S04]  /*1160*/  FADD R28, R24, -12583039 ;  /* 0xcb40007f181c7421 */ /* 0x000fc80000000000 */
[----:B------:R-:W-:-:S04]  /*1170*/  FFMA R28, R27, 1.4426950216293334961, -R28 ;  /* 0x3fb8aa3b1b1c7823 */ /* 0x000fc8000000081c */
[----:B------:R-:W-:-:S06]  /*1180*/  FFMA R28, R27, 1.925963033500011079e-08, R28 ;  /* 0x32a570601b1c7823 */ /* 0x000fcc000000001c */
[----:B------:R-:W1:Y:S01]  /*1190*/  MUFU.EX2 R28, R28 ;  /* 0x0000001c001c7308 */ /* 0x000e620000000800 */
[----:B------:R-:W-:-:S05]  /*11a0*/  SHF.L.U32 R24, R24, 0x17, RZ ;  /* 0x0000001718187819 */ /* 0x000fca00000006ff */
[----:B-1----:R-:W-:Y:S01]  /*11b0*/  FFMA R23, R24, R28, R23 ;  /* 0x0000001c18177223 */ /* 0x002fe20000000017 */
[----:B0-----:R-:W-:-:S04]  /*11c0*/  IMAD.WIDE R14, R4, 0x4, R14 ;  /* 0x00000004040e7825 */ /* 0x001fc800078e020e */
        /* <DEDUP_REMOVED lines=9> */
[----:B-----5:R-:W-:-:S04]  /*1260*/  FADD R29, R29, -R12 ;  /* 0x8000000c1d1d7221 */ /* 0x020fc80000000000 */
[----:B------:R-:W-:Y:S01]  /*1270*/  FFMA.SAT R24, R29, R20, 0.5 ;  /* 0x3f0000001d187423 */ /* 0x000fe20000002014 */
[----:B---3--:R-:W-:-:S03]  /*1280*/  FADD R27, R26, -R12 ;  /* 0x8000000c1a1b7221 */ /* 0x008fc60000000000 */
[----:B------:R-:W-:Y:S01]  /*1290*/  FFMA.RM R24, R24, R21, 12582913 ;  /* 0x4b40000118187423 */ /* 0x000fe20000004015 */
[----:B------:R-:W-:-:S03]  /*12a0*/  FFMA.SAT R26, R27, R20, 0.5 ;  /* 0x3f0000001b1a7423 */ /* 0x000fc60000002014 */
[----:B------:R-:W-:Y:S01]  /*12b0*/  FADD R18, R24, -12583039 ;  /* 0xcb40007f18127421 */ /* 0x000fe20000000000 */
[----:B------:R-:W-:-:S03]  /*12c0*/  FFMA.RM R26, R26, R21, 12582913 ;  /* 0x4b4000011a1a7423 */ /* 0x000fc60000004015 */
[----:B------:R-:W-:-:S04]  /*12d0*/  FFMA R18, R29, 1.4426950216293334961, -R18 ;  /* 0x3fb8aa3b1d127823 */ /* 0x000fc80000000812 */
[----:B------:R-:W-:Y:S01]  /*12e0*/  FFMA R25, R29, 1.925963033500011079e-08, R18 ;  /* 0x32a570601d197823 */ /* 0x000fe20000000012 */
[----:B------:R-:W-:Y:S01]  /*12f0*/  FADD R18, R26, -12583039 ;  /* 0xcb40007f1a127421 */ /* 0x000fe20000000000 */
[----:B------:R-:W2:Y:S03]  /*1300*/  LDG.E R29, desc[UR6][R14.64] ;  /* 0x000000060e1d7981 */ /* 0x000ea6000c1e1900 */
[----:B------:R-:W-:-:S04]  /*1310*/  FFMA R18, R27, 1.4426950216293334961, -R18 ;  /* 0x3fb8aa3b1b127823 */ /* 0x000fc80000000812 */
[----:B------:R-:W-:Y:S01]  /*1320*/  FFMA R27, R27, 1.925963033500011079e-08, R18 ;  /* 0x32a570601b1b7823 */ /* 0x000fe20000000012 */
[----:B------:R-:W-:-:S06]  /*1330*/  IMAD.WIDE R18, R4, 0x4, R14 ;  /* 0x0000000404127825 */ /* 0x000fcc00078e020e */
[----:B------:R-:W3:Y:S01]  /*1340*/  LDG.E R19, desc[UR6][R18.64] ;  /* 0x0000000612137981 */ /* 0x000ee2000c1e1900 */
[----:B------:R-:W-:Y:S01]  /*1350*/  MUFU.EX2 R27, R27 ;  /* 0x0000001b001b7308 */ /* 0x000fe20000000800 */
[----:B------:R-:W-:Y:S02]  /*1360*/  IADD3 R6, PT, PT, R6, 0x8, RZ ;  /* 0x0000000806067810 */ /* 0x000fe40007ffe0ff */
[----:B------:R-:W-:Y:S02]  /*1370*/  SHF.L.U32 R24, R24, 0x17, RZ ;  /* 0x0000001718187819 */ /* 0x000fe400000006ff */
[----:B------:R-:W-:Y:S02]  /*1380*/  ISETP.NE.AND P0, PT, R6, RZ, PT ;  /* 0x000000ff0600720c */ /* 0x000fe40003f05270 */
[----:B------:R-:W-:Y:S01]  /*1390*/  LEA R13, R4, R13, 0x3 ;  /* 0x0000000d040d7211 */ /* 0x000fe200078e18ff */
[----:B--2---:R-:W-:-:S04]  /*13a0*/  FADD R15, R29, -R12 ;  /* 0x8000000c1d0f7221 */ /* 0x004fc80000000000 */
[----:B------:R-:W-:Y:S01]  /*13b0*/  FFMA.SAT R28, R15, R20, 0.5 ;  /* 0x3f0000000f1c7423 */ /* 0x000fe20000002014 */
[----:B---3--:R-:W-:-:S04]  /*13c0*/  FADD R29, R19, -R12 ;  /* 0x8000000c131d7221 */ /* 0x008fc80000000000 */
[----:B------:R-:W-:Y:S01]  /*13d0*/  FFMA.SAT R14, R29, R20, 0.5 ;  /* 0x3f0000001d0e7423 */ /* 0x000fe20000002014 */
[----:B------:R-:W-:-:S03]  /*13e0*/  FFMA.RM R20, R28, R21, 12582913 ;  /* 0x4b4000011c147423 */ /* 0x000fc60000004015 */
[----:B------:R-:W-:Y:S01]  /*13f0*/  FFMA.RM R21, R14, R21, 12582913 ;  /* 0x4b4000010e157423 */ /* 0x000fe20000004015 */
[----:B------:R-:W-:Y:S01]  /*1400*/  FADD R14, R20, -12583039 ;  /* 0xcb40007f140e7421 */ /* 0x000fe20000000000 */
[----:B------:R-:W0:Y:S02]  /*1410*/  MUFU.EX2 R28, R25 ;  /* 0x00000019001c7308 */ /* 0x000e240000000800 */
[----:B------:R-:W-:Y:S01]  /*1420*/  FADD R18, R21, -12583039 ;  /* 0xcb40007f15127421 */ /* 0x000fe20000000000 */
[----:B------:R-:W-:-:S03]  /*1430*/  FFMA R14, R15, 1.4426950216293334961, -R14 ;  /* 0x3fb8aa3b0f0e7823 */ /* 0x000fc6000000080e */
[----:B------:R-:W-:Y:S01]  /*1440*/  FFMA R18, R29, 1.4426950216293334961, -R18 ;  /* 0x3fb8aa3b1d127823 */ /* 0x000fe20000000812 */
[----:B------:R-:W-:-:S03]  /*1450*/  FFMA R14, R15, 1.925963033500011079e-08, R14 ;  /* 0x32a570600f0e7823 */ /* 0x000fc6000000000e */
[----:B------:R-:W-:-:S03]  /*1460*/  FFMA R15, R29, 1.925963033500011079e-08, R18 ;  /* 0x32a570601d0f7823 */ /* 0x000fc60000000012 */
[----:B------:R-:W1:Y:S01]  /*1470*/  MUFU.EX2 R14, R14 ;  /* 0x0000000e000e7308 */ /* 0x000e620000000800 */
[----:B------:R-:W-:-:S07]  /*1480*/  SHF.L.U32 R19, R26, 0x17, RZ ;  /* 0x000000171a137819 */ /* 0x000fce00000006ff */
[----:B------:R-:W2:Y:S01]  /*1490*/  MUFU.EX2 R15, R15 ;  /* 0x0000000f000f7308 */ /* 0x000ea20000000800 */
[----:B0-----:R-:W-:Y:S01]  /*14a0*/  FFMA R24, R24, R28, R23 ;  /* 0x0000001c18187223 */ /* 0x001fe20000000017 */
[----:B------:R-:W-:-:S03]  /*14b0*/  SHF.L.U32 R20, R20, 0x17, RZ ;  /* 0x0000001714147819 */ /* 0x000fc600000006ff */
[----:B------:R-:W-:Y:S01]  /*14c0*/  FFMA R19, R19, R27, R24 ;  /* 0x0000001b13137223 */ /* 0x000fe20000000018 */
[----:B------:R-:W-:-:S03]  /*14d0*/  SHF.L.U32 R21, R21, 0x17, RZ ;  /* 0x0000001715157819 */ /* 0x000fc600000006ff */
[----:B-1----:R-:W-:-:S04]  /*14e0*/  FFMA R14, R20, R14, R19 ;  /* 0x0000000e140e7223 */ /* 0x002fc80000000013 */
[----:B--2---:R-:W-:Y:S01]  /*14f0*/  FFMA R23, R21, R15, R14 ;  /* 0x0000000f15177223 */ /* 0x004fe2000000000e */
[----:B------:R-:W-:Y:S06]  /*1500*/  @P0 BRA `(.L_x_59) ;  /* 0xfffffff800880947 */ /* 0x000fec000383ffff */
.L_x_58:
        /* <DEDUP_REMOVED lines=10> */
[----:B------:R-:W2:Y:S04]  /*15b0*/  LDG.E R19, desc[UR6][R18.64] ;  /* 0x0000000612137981 */ /* 0x000ea8000c1e1900 */
[----:B------:R-:W3:Y:S01]  /*15c0*/  LDG.E R29, desc[UR6][R14.64] ;  /* 0x000000060e1d7981 */ /* 0x000ee2000c1e1900 */
[----:B------:R-:W-:-:S05]  /*15d0*/  IMAD.WIDE R20, R4, 0x4, R14 ;  /* 0x0000000404147825 */ /* 0x000fca00078e020e */
[----:B------:R0:W4:Y:S01]  /*15e0*/  LDG.E R27, desc[UR6][R20.64] ;  /* 0x00000006141b7981 */ /* 0x000122000c1e1900 */
[----:B------:R-:W-:-:S06]  /*15f0*/  IMAD.WIDE R24, R4, 0x4, R20 ;  /* 0x0000000404187825 */ /* 0x000fcc00078e0214 */
[----:B------:R-:W5:Y:S01]  /*1600*/  LDG.E R25, desc[UR6][R24.64] ;  /* 0x0000000618197981 */ /* 0x000f62000c1e1900 */
[----:B------:R-:W-:Y:S01]  /*1610*/  HFMA2 R13, -RZ, RZ, 0.96630859375, -0.0022525787353515625 ;  /* 0x3bbb989dff0d7431 */ /* 0x000fe200000001ff */
[----:B------:R-:W-:Y:S02]  /*1620*/  MOV R26, 0x437c0000 ;  /* 0x437c0000001a7802 */ /* 0x000fe40000000f00 */
[----:B------:R-:W-:Y:S01]  /*1630*/  IADD3 R11, PT, PT, R11, 0x4, RZ ;  /* 0x000000040b0b7810 */ /* 0x000fe20007ffe0ff */
[--C-:B--2---:R-:W-:Y:S01]  /*1640*/  FADD R18, R19, -R12.reuse ;  /* 0x8000000c13127221 */ /* 0x104fe20000000000 */
[----:B---3--:R-:W-:-:S03]  /*1650*/  FADD R29, R29, -R12 ;  /* 0x8000000c1d1d7221 */ /* 0x008fc60000000000 */
[-C--:B------:R-:W-:Y:S01]  /*1660*/  FFMA.SAT R6, R18, R13.reuse, 0.5 ;  /* 0x3f00000012067423 */ /* 0x080fe2000000200d */
[----:B------:R-:W-:-:S03]  /*1670*/  FFMA.SAT R19, R29, R13, 0.5 ;  /* 0x3f0000001d137423 */ /* 0x000fc6000000200d */
[-C--:B------:R-:W-:Y:S01]  /*1680*/  FFMA.RM R6, R6, R26.reuse, 12582913 ;  /* 0x4b40000106067423 */ /* 0x080fe2000000401a */
[----:B------:R-:W-:-:S03]  /*1690*/  FFMA.RM R0, R19, R26, 12582913 ;  /* 0x4b40000113007423 */ /* 0x000fc6000000401a */
[C---:B------:R-:W-:Y:S01]  /*16a0*/  FADD R15, R6.reuse, -12583039 ;  /* 0xcb40007f060f7421 */ /* 0x040fe20000000000 */
[----:B------:R-:W-:Y:S01]  /*16b0*/  SHF.L.U32 R6, R6, 0x17, RZ ;  /* 0x0000001706067819 */ /* 0x000fe200000006ff */
[----:B------:R-:W-:Y:S02]  /*16c0*/  FADD R14, R0, -12583039 ;  /* 0xcb40007f000e7421 */ /* 0x000fe40000000000 */
[C---:B------:R-:W-:Y:S02]  /*16d0*/  FFMA R15, R18.reuse, 1.4426950216293334961, -R15 ;  /* 0x3fb8aa3b120f7823 */ /* 0x040fe4000000080f */
[----:B0-----:R-:W-:Y:S01]  /*16e0*/  FFMA R20, R29, 1.4426950216293334961, -R14 ;  /* 0x3fb8aa3b1d147823 */ /* 0x001fe2000000080e */
[----:B----4-:R-:W-:Y:S01]  /*16f0*/  FADD R14, R27, -R12 ;  /* 0x8000000c1b0e7221 */ /* 0x010fe20000000000 */
[----:B------:R-:W-:Y:S02]  /*1700*/  FFMA R18, R18, 1.925963033500011079e-08, R15 ;  /* 0x32a5706012127823 */ /* 0x000fe4000000000f */
[----:B------:R-:W-:Y:S01]  /*1710*/  FFMA R29, R29, 1.925963033500011079e-08, R20 ;  /* 0x32a570601d1d7823 */ /* 0x000fe20000000014 */
[----:B------:R-:W-:Y:S01]  /*1720*/  FFMA.SAT R15, R14, R13, 0.5 ;  /* 0x3f0000000e0f7423 */ /* 0x000fe2000000200d */
[----:B-----5:R-:W-:-:S02]  /*1730*/  FADD R20, R25, -R12 ;  /* 0x8000000c19147221 */ /* 0x020fc40000000000 */
[----:B------:R-:W0:Y:S01]  /*1740*/  MUFU.EX2 R18, R18 ;  /* 0x0000001200127308 */ /* 0x000e220000000800 */
[----:B------:R-:W-:Y:S01]  /*1750*/  FFMA.RM R15, R15, R26, 12582913 ;  /* 0x4b4000010f0f7423 */ /* 0x000fe2000000401a */
[----:B------:R-:W-:-:S03]  /*1760*/  FFMA.SAT R19, R20, R13, 0.5 ;  /* 0x3f00000014137423 */ /* 0x000fc6000000200d */
[----:B------:R-:W-:Y:S01]  /*1770*/  FADD R13, R15, -12583039 ;  /* 0xcb40007f0f0d7421 */ /* 0x000fe20000000000 */
[----:B------:R-:W-:Y:S01]  /*1780*/  FFMA.RM R26, R19, R26, 12582913 ;  /* 0x4b400001131a7423 */ /* 0x000fe2000000401a */
[----:B------:R-:W-:Y:S01]  /*1790*/  SHF.L.U32 R15, R15, 0x17, RZ ;  /* 0x000000170f0f7819 */ /* 0x000fe200000006ff */
[----:B------:R-:W1:Y:S01]  /*17a0*/  MUFU.EX2 R29, R29 ;  /* 0x0000001d001d7308 */ /* 0x000e620000000800 */
[----:B------:R-:W-:Y:S01]  /*17b0*/  FFMA R13, R14, 1.4426950216293334961, -R13 ;  /* 0x3fb8aa3b0e0d7823 */ /* 0x000fe2000000080d */
[----:B------:R-:W-:-:S03]  /*17c0*/  FADD R19, R26, -12583039 ;  /* 0xcb40007f1a137421 */ /* 0x000fc60000000000 */
[----:B------:R-:W-:Y:S01]  /*17d0*/  FFMA R13, R14, 1.925963033500011079e-08, R13 ;  /* 0x32a570600e0d7823 */ /* 0x000fe2000000000d */
[----:B------:R-:W-:Y:S01]  /*17e0*/  FFMA R19, R20, 1.4426950216293334961, -R19 ;  /* 0x3fb8aa3b14137823 */ /* 0x000fe20000000813 */
[----:B0-----:R-:W-:-:S03]  /*17f0*/  FFMA R6, R6, R18, R23 ;  /* 0x0000001206067223 */ /* 0x001fc60000000017 */
[----:B------:R-:W-:Y:S01]  /*1800*/  FFMA R20, R20, 1.925963033500011079e-08, R19 ;  /* 0x32a5706014147823 */ /* 0x000fe20000000013 */
[----:B------:R-:W0:Y:S01]  /*1810*/  MUFU.EX2 R13, R13 ;  /* 0x0000000d000d7308 */ /* 0x000e220000000800 */
[----:B------:R-:W-:Y:S02]  /*1820*/  SHF.L.U32 R19, R0, 0x17, RZ ;  /* 0x0000001700137819 */ /* 0x000fe400000006ff */
[----:B------:R-:W-:-:S03]  /*1830*/  SHF.L.U32 R23, R26, 0x17, RZ ;  /* 0x000000171a177819 */ /* 0x000fc600000006ff */
[----:B-1----:R-:W-:Y:S02]  /*1840*/  FFMA R6, R19, R29, R6 ;  /* 0x0000001d13067223 */ /* 0x002fe40000000006 */
[----:B------:R-:W1:Y:S02]  /*1850*/  MUFU.EX2 R20, R20 ;  /* 0x0000001400147308 */ /* 0x000e640000000800 */
[----:B0-----:R-:W-:-:S04]  /*1860*/  FFMA R6, R15, R13, R6 ;  /* 0x0000000d0f067223 */ /* 0x001fc80000000006 */
[----:B-1----:R-:W-:-:S07]  /*1870*/  FFMA R23, R23, R20, R6 ;  /* 0x0000001417177223 */ /* 0x002fce0000000006 */
.L_x_60:
        /* <DEDUP_REMOVED lines=24> */
[C---:B------:R-:W-:Y:S02]  /*1a00*/  FADD R10, R6.reuse, -12583039 ;  /* 0xcb40007f060a7421 */ /* 0x040fe40000000000 */
[----:B------:R-:W-:Y:S01]  /*1a10*/  FFMA R0, R13, 1.925963033500011079e-08, R0 ;  /* 0x32a570600d007823 */ /* 0x000fe20000000000 */
[----:B------:R-:W-:Y:S01]  /*1a20*/  SHF.L.U32 R13, R6, 0x17, RZ ;  /* 0x00000017060d7819 */ /* 0x000fe200000006ff */
[----:B------:R-:W-:-:S04]  /*1a30*/  FFMA R10, R25, 1.4426950216293334961, -R10 ;  /* 0x3fb8aa3b190a7823 */ /* 0x000fc8000000080a */
[----:B------:R-:W0:Y:S01]  /*1a40*/  MUFU.EX2 R0, R0 ;  /* 0x0000000000007308 */ /* 0x000e220000000800 */
[----:B------:R-:W-:-:S07]  /*1a50*/  FFMA R10, R25, 1.925963033500011079e-08, R10 ;  /* 0x32a57060190a7823 */ /* 0x000fce000000000a */
[----:B------:R-:W1:Y:S01]  /*1a60*/  MUFU.EX2 R10, R10 ;  /* 0x0000000a000a7308 */ /* 0x000e620000000800 */
[----:B0-----:R-:W-:-:S04]  /*1a70*/  FFMA R4, R4, R0, R23 ;  /* 0x0000000004047223 */ /* 0x001fc80000000017 */
[----:B-1----:R-:W-:-:S07]  /*1a80*/  FFMA R23, R13, R10, R4 ;  /* 0x0000000a0d177223 */ /* 0x002fce0000000004 */
.L_x_61:
        /* <DEDUP_REMOVED lines=17> */
.L_x_57:
[----:B------:R-:W-:-:S06]  /*1ba0*/  IMAD.WIDE R16, R9, 0x4, R16 ;  /* 0x0000000409107825 */ /* 0x000fcc00078e0210 */
[----:B------:R-:W2:Y:S01]  /*1bb0*/  LDG.E R17, desc[UR6][R16.64] ;  /* 0x0000000610117981 */ /* 0x000ea2000c1e1900 */
[----:B------:R-:W-:Y:S01]  /*1bc0*/  MOV R3, 0x3bbb989d ;  /* 0x3bbb989d00037802 */ /* 0x000fe20000000f00 */
[----:B------:R-:W0:Y:S01]  /*1bd0*/  MUFU.RCP R2, R23 ;  /* 0x0000001700027308 */ /* 0x000e220000001000 */
[----:B------:R-:W-:Y:S01]  /*1be0*/  MOV R5, 0x437c0000 ;  /* 0x437c000000057802 */ /* 0x000fe20000000f00 */
[----:B------:R-:W-:Y:S01]  /*1bf0*/  BSSY.RECONVERGENT B0, `(.L_x_62) ;  /* 0x0000014000007945 */ /* 0x000fe20003800200 */
[----:B--2---:R-:W-:-:S04]  /*1c00*/  FADD R12, R17, -R12 ;  /* 0x8000000c110c7221 */ /* 0x004fc80000000000 */
[----:B------:R-:W-:-:S04]  /*1c10*/  FFMA.SAT R0, R12, R3, 0.5 ;  /* 0x3f0000000c007423 */ /* 0x000fc80000002003 */
[----:B------:R-:W-:Y:S01]  /*1c20*/  FFMA.RM R0, R0, R5, 12582913 ;  /* 0x4b40000100007423 */ /* 0x000fe20000004005 */
[----:B0-----:R-:W-:-:S03]  /*1c30*/  FFMA R5, R2, -R23, 1 ;  /* 0x3f80000002057423 */ /* 0x001fc60000000817 */
[C---:B------:R-:W-:Y:S01]  /*1c40*/  FADD R3, R0.reuse, -12583039 ;  /* 0xcb40007f00037421 */ /* 0x040fe20000000000 */
[----:B------:R-:W-:Y:S01]  /*1c50*/  SHF.L.U32 R0, R0, 0x17, RZ ;  /* 0x0000001700007819 */ /* 0x000fe200000006ff */
[----:B------:R-:W-:Y:S02]  /*1c60*/  FFMA R5, R2, R5, R2 ;  /* 0x0000000502057223 */ /* 0x000fe40000000002 */
[----:B------:R-:W-:-:S04]  /*1c70*/  FFMA R3, R12, 1.4426950216293334961, -R3 ;  /* 0x3fb8aa3b0c037823 */ /* 0x000fc80000000803 */
[----:B------:R-:W-:-:S06]  /*1c80*/  FFMA R3, R12, 1.925963033500011079e-08, R3 ;  /* 0x32a570600c037823 */ /* 0x000fcc0000000003 */
[----:B------:R-:W0:Y:S02]  /*1c90*/  MUFU.EX2 R3, R3 ;  /* 0x0000000300037308 */ /* 0x000e240000000800 */
[----:B0-----:R-:W-:-:S06]  /*1ca0*/  FMUL R0, R0, R3 ;  /* 0x0000000300007220 */ /* 0x001fcc0000400000 */
[----:B------:R-:W0:Y:S01]  /*1cb0*/  FCHK P0, R0, R23 ;  /* 0x0000001700007302 */ /* 0x000e220000000000 */
[----:B------:R-:W-:-:S04]  /*1cc0*/  FFMA R2, R0, R5, RZ ;  /* 0x0000000500027223 */ /* 0x000fc800000000ff */
[----:B------:R-:W-:-:S04]  /*1cd0*/  FFMA R4, R2, -R23, R0 ;  /* 0x8000001702047223 */ /* 0x000fc80000000000 */
[----:B------:R-:W-:Y:S01]  /*1ce0*/  FFMA R4, R5, R4, R2 ;  /* 0x0000000405047223 */ /* 0x000fe20000000002 */
[----:B0-----:R-:W-:Y:S06]  /*1cf0*/  @!P0 BRA `(.L_x_63) ;  /* 0x00000000000c8947 */ /* 0x001fec0003800000 */
[----:B------:R-:W-:-:S07]  /*1d00*/  MOV R2, 0x1d20 ;  /* 0x00001d2000027802 */ /* 0x000fce0000000f00 */
[----:B------:R-:W-:Y:S05]  /*1d10*/  CALL.REL.NOINC `($__internal_1_$__cuda_sm3x_div_rn_noftz_f32_slowpath) ;  /* 0x0000000400207944 */ /* 0x000fea0003c00000 */
[----:B------:R-:W-:-:S07]  /*1d20*/  MOV R4, R0 ;  /* 0x0000000000047202 */ /* 0x000fce0000000f00 */
.L_x_63:
[----:B------:R-:W-:Y:S05]  /*1d30*/  BSYNC.RECONVERGENT B0 ;  /* 0x0000000000007941 */ /* 0x000fea0003800200 */
.L_x_62:
[----:B------:R-:W0:Y:S02]  /*1d40*/  LDCU.U8 UR4, c[0x0][0x3b0] ;  /* 0x00007600ff0477ac */ /* 0x000e240008000000 */
[----:B0-----:R-:W-:-:S04]  /*1d50*/  UPRMT UR4, UR4, 0x8880, URZ ;  /* 0x0000888004047896 */ /* 0x001fc800080000ff */
[----:B------:R-:W-:-:S09]  /*1d60*/  UISETP.NE.AND UP0, UPT, UR4, URZ, UPT ;  /* 0x000000ff0400728c */ /* 0x000fd2000bf05270 */
[----:B------:R-:W-:Y:S05]  /*1d70*/  BRA.U !UP0, `(.L_x_64) ;  /* 0x00000001088c7547 */ /* 0x000fea000b800000 */
[----:B------:R-:W0:Y:S01]  /*1d80*/  LDC.64 R2, c[0x0][0x398] ;  /* 0x0000e600ff027b82 */ /* 0x000e220000000a00 */
[----:B------:R-:W1:Y:S01]  /*1d90*/  LDCU UR4, c[0x0][0x3a8] ;  /* 0x00007500ff0477ac */ /* 0x000e620008000800 */
[----:B0-----:R-:W-:-:S05]  /*1da0*/  IMAD.WIDE R2, R7, 0x4, R2 ;  /* 0x0000000407027825 */ /* 0x001fca00078e0202 */
[----:B------:R0:W2:Y:S01]  /*1db0*/  LDG.E R0, desc[UR6][R2.64] ;  /* 0x0000000602007981 */ /* 0x0000a2000c1e1900 */
[----:B-1----:R-:W-:Y:S01]  /*1dc0*/  FMNMX R4, R4, UR4, !PT ;  /* 0x0000000404047c09 */ /* 0x002fe2000f800000 */
[----:B------:R-:W-:-:S03]  /*1dd0*/  HFMA2 R7, -RZ, RZ, 1.5048828125, 33.21875 ;  /* 0x3e055027ff077431 */ /* 0x000fc600000001ff */
[----:B------:R-:W-:-:S04]  /*1de0*/  FSETP.GEU.AND P0, PT, R4, 1.175494350822287508e-38, PT ;  /* 0x008000000400780b */ /* 0x000fc80003f0e000 */
[----:B0-----:R-:W-:-:S09]  /*1df0*/  FSEL R2, RZ, -23, P0 ;  /* 0xc1b80000ff027808 */ /* 0x001fd20000000000 */
[----:B------:R-:W-:-:S05]  /*1e00*/  @!P0 FMUL R4, R4, 8388608 ;  /* 0x4b00000004048820 */ /* 0x000fca0000400000 */
[C---:B------:R-:W-:Y:S02]  /*1e10*/  IADD3 R5, PT, PT, R4.reuse, -0x3f2aaaab, RZ ;  /* 0xc0d5555504057810 */ /* 0x040fe40007ffe0ff */
[----:B------:R-:W-:Y:S02]  /*1e20*/  ISETP.GT.U32.AND P0, PT, R4, 0x7f7fffff, PT ;  /* 0x7f7fffff0400780c */ /* 0x000fe40003f04070 */
[----:B------:R-:W-:-:S04]  /*1e30*/  LOP3.LUT R5, R5, 0xff800000, RZ, 0xc0, !PT ;  /* 0xff80000005057812 */ /* 0x000fc800078ec0ff */
[-C--:B------:R-:W-:Y:S02]  /*1e40*/  IADD3 R6, PT, PT, R4, -R5.reuse, RZ ;  /* 0x8000000504067210 */ /* 0x080fe40007ffe0ff */
[----:B------:R-:W-:-:S03]  /*1e50*/  I2FP.F32.S32 R5, R5 ;  /* 0x0000000500057245 */ /* 0x000fc60000201400 */
[----:B------:R-:W-:Y:S02]  /*1e60*/  FADD R6, R6, -1 ;  /* 0xbf80000006067421 */ /* 0x000fe40000000000 */
[----:B------:R-:W-:Y:S02]  /*1e70*/  FFMA R5, R5, 1.1920928955078125e-07, R2 ;  /* 0x3400000005057823 */ /* 0x000fe40000000002 */
[C---:B------:R-:W-:Y:S01]  /*1e80*/  FFMA R7, R6.reuse, -R7, 0.14084610342979431152 ;  /* 0x3e1039f606077423 */ /* 0x040fe20000000807 */
[----:B------:R-:W0:Y:S03]  /*1e90*/  LDC.64 R2, c[0x0][0x3b8] ;  /* 0x0000ee00ff027b82 */ /* 0x000e260000000a00 */
[----:B------:R-:W-:-:S04]  /*1ea0*/  FFMA R7, R6, R7, -0.12148627638816833496 ;  /* 0xbdf8cdcc06077423 */ /* 0x000fc80000000007 */
[----:B------:R-:W-:-:S04]  /*1eb0*/  FFMA R7, R6, R7, 0.13980610668659210205 ;  /* 0x3e0f295506077423 */ /* 0x000fc80000000007 */
[----:B------:R-:W-:-:S04]  /*1ec0*/  FFMA R7, R6, R7, -0.16684235632419586182 ;  /* 0xbe2ad8b906077423 */ /* 0x000fc80000000007 */
[----:B------:R-:W-:-:S04]  /*1ed0*/  FFMA R7, R6, R7, 0.20012299716472625732 ;  /* 0x3e4ced0b06077423 */ /* 0x000fc80000000007 */
[----:B------:R-:W-:-:S04]  /*1ee0*/  FFMA R7, R6, R7, -0.24999669194221496582 ;  /* 0xbe7fff2206077423 */ /* 0x000fc80000000007 */
[----:B------:R-:W-:-:S04]  /*1ef0*/  FFMA R7, R6, R7, 0.33333182334899902344 ;  /* 0x3eaaaa7806077423 */ /* 0x000fc80000000007 */
[----:B------:R-:W-:-:S04]  /*1f00*/  FFMA R7, R6, R7, -0.5 ;  /* 0xbf00000006077423 */ /* 0x000fc80000000007 */
[----:B------:R-:W-:-:S04]  /*1f10*/  FMUL R7, R6, R7 ;  /* 0x0000000706077220 */ /* 0x000fc80000400000 */
[----:B------:R-:W-:Y:S01]  /*1f20*/  FFMA R6, R6, R7, R6 ;  /* 0x0000000706067223 */ /* 0x000fe20000000006 */
[----:B------:R-:W-:-:S03]  /*1f30*/  MOV R7, 0x7f800000 ;  /* 0x7f80000000077802 */ /* 0x000fc60000000f00 */
[----:B------:R-:W-:Y:S02]  /*1f40*/  FFMA R5, R5, 0.69314718246459960938, R6 ;  /* 0x3f31721805057823 */ /* 0x000fe40000000006 */
[C---:B------:R-:W-:Y:S01]  /*1f50*/  @P0 FFMA R5, R4.reuse, R7, +INF ;  /* 0x7f80000004050423 */ /* 0x040fe20000000007 */
[----:B------:R-:W-:-:S04]  /*1f60*/  FSETP.NEU.AND P0, PT, R4, RZ, PT ;  /* 0x000000ff0400720b */ /* 0x000fc80003f0d000 */
[----:B------:R-:W-:-:S05]  /*1f70*/  FSEL R5, R5, -INF , P0 ;  /* 0xff80000005057808 */ /* 0x000fca0000000000 */
[----:B--2---:R-:W-:-:S05]  /*1f80*/  FMUL R5, R0, -R5 ;  /* 0x8000000500057220 */ /* 0x004fca0000400000 */
[----:B0-----:R-:W-:Y:S01]  /*1f90*/  REDG.E.ADD.F32.FTZ.RN.STRONG.GPU desc[UR6][R2.64], R5 ;  /* 0x00000005020079a6 */ /* 0x001fe2000c12f306 */
[----:B------:R-:W-:Y:S05]  /*1fa0*/  EXIT ;  /* 0x000000000000794d */ /* 0x000fea0003800000 */
.L_x_64:
[----:B------:R-:W0:Y:S01]  /*1fb0*/  LDCU UR4, c[0x0][0x3a8] ;  /* 0x00007500ff0477ac */ /* 0x000e220008000800 */
[----:B------:R-:W-:Y:S01]  /*1fc0*/  HFMA2 R3, -RZ, RZ, 1.5048828125, 33.21875 ;  /* 0x3e055027ff037431 */ /* 0x000fe200000001ff */
[----:B0-----:R-:W-:-:S04]  /*1fd0*/  FMNMX R4, R4, UR4, !PT ;  /* 0x0000000404047c09 */ /* 0x001fc8000f800000 */
[----:B------:R-:W-:-:S13]  /*1fe0*/  FSETP.GEU.AND P0, PT, R4, 1.175494350822287508e-38, PT ;  /* 0x008000000400780b */ /* 0x000fda0003f0e000 */
[----:B------:R-:W-:-:S05]  /*1ff0*/  @!P0 FMUL R4, R4, 8388608 ;  /* 0x4b00000004048820 */ /* 0x000fca0000400000 */
[----:B------:R-:W-:-:S04]  /*2000*/  IADD3 R0, PT, PT, R4, -0x3f2aaaab, RZ ;  /* 0xc0d5555504007810 */ /* 0x000fc80007ffe0ff */
[----:B------:R-:W-:-:S04]  /*2010*/  LOP3.LUT R5, R0, 0xff800000, RZ, 0xc0, !PT ;  /* 0xff80000000057812 */ /* 0x000fc800078ec0ff */
[-C--:B------:R-:W-:Y:S02]  /*2020*/  IADD3 R0, PT, PT, R4, -R5.reuse, RZ ;  /* 0x8000000504007210 */ /* 0x080fe40007ffe0ff */
[----:B------:R-:W-:-:S03]  /*2030*/  I2FP.F32.S32 R5, R5 ;  /* 0x0000000500057245 */ /* 0x000fc60000201400 */
[----:B------:R-:W-:Y:S01]  /*2040*/  FADD R6, R0, -1 ;  /* 0xbf80000000067421 */ /* 0x000fe20000000000 */
[----:B------:R-:W-:Y:S02]  /*2050*/  FSEL R0, RZ, -23, P0 ;  /* 0xc1b80000ff007808 */ /* 0x000fe40000000000 */
[----:B------:R-:W-:Y:S01]  /*2060*/  ISETP.GT.U32.AND P0, PT, R4, 0x7f7fffff, PT ;  /* 0x7f7fffff0400780c */ /* 0x000fe20003f04070 */
[C---:B------:R-:W-:Y:S02]  /*2070*/  FFMA R3, R6.reuse, -R3, 0.14084610342979431152 ;  /* 0x3e1039f606037423 */ /* 0x040fe40000000803 */
[----:B------:R-:W-:Y:S01]  /*2080*/  FFMA R0, R5, 1.1920928955078125e-07, R0 ;  /* 0x3400000005007823 */ /* 0x000fe20000000000 */
[----:B------:R-:W-:Y:S01]  /*2090*/  MOV R5, 0x7f800000 ;  /* 0x7f80000000057802 */ /* 0x000fe20000000f00 */
[----:B------:R-:W-:-:S04]  /*20a0*/  FFMA R3, R6, R3, -0.12148627638816833496 ;  /* 0xbdf8cdcc06037423 */ /* 0x000fc80000000003 */
[----:B------:R-:W-:-:S04]  /*20b0*/  FFMA R3, R6, R3, 0.13980610668659210205 ;  /* 0x3e0f295506037423 */ /* 0x000fc80000000003 */
[----:B------:R-:W-:-:S04]  /*20c0*/  FFMA R3, R6, R3, -0.16684235632419586182 ;  /* 0xbe2ad8b906037423 */ /* 0x000fc80000000003 */
[----:B------:R-:W-:-:S04]  /*20d0*/  FFMA R3, R6, R3, 0.20012299716472625732 ;  /* 0x3e4ced0b06037423 */ /* 0x000fc80000000003 */
[----:B------:R-:W-:-:S04]  /*20e0*/  FFMA R3, R6, R3, -0.24999669194221496582 ;  /* 0xbe7fff2206037423 */ /* 0x000fc80000000003 */
[C---:B------:R-:W-:Y:S02]  /*20f0*/  FFMA R7, R6.reuse, R3, 0.33333182334899902344 ;  /* 0x3eaaaa7806077423 */ /* 0x040fe40000000003 */
[----:B------:R-:W0:Y:S02]  /*2100*/  LDC.64 R2, c[0x0][0x3b8] ;  /* 0x0000ee00ff027b82 */ /* 0x000e240000000a00 */
[----:B------:R-:W-:-:S04]  /*2110*/  FFMA R7, R6, R7, -0.5 ;  /* 0xbf00000006077423 */ /* 0x000fc80000000007 */
[----:B------:R-:W-:-:S04]  /*2120*/  FMUL R7, R6, R7 ;  /* 0x0000000706077220 */ /* 0x000fc80000400000 */
[----:B------:R-:W-:-:S04]  /*2130*/  FFMA R7, R6, R7, R6 ;  /* 0x0000000706077223 */ /* 0x000fc80000000006 */
[----:B------:R-:W-:Y:S01]  /*2140*/  FFMA R0, R0, 0.69314718246459960938, R7 ;  /* 0x3f31721800007823 */ /* 0x000fe20000000007 */
[C---:B------:R-:W-:Y:S01]  /*2150*/  @P0 FFMA R0, R4.reuse, R5, +INF ;  /* 0x7f80000004000423 */ /* 0x040fe20000000005 */
[----:B------:R-:W-:-:S04]  /*2160*/  FSETP.NEU.AND P0, PT, R4, RZ, PT ;  /* 0x000000ff0400720b */ /* 0x000fc80003f0d000 */
[----:B------:R-:W-:-:S05]  /*2170*/  FSEL R5, -R0, +INF , P0 ;  /* 0x7f80000000057808 */ /* 0x000fca0000000100 */
[----:B0-----:R-:W-:Y:S01]  /*2180*/  REDG.E.ADD.F32.FTZ.RN.STRONG.GPU desc[UR6][R2.64], R5 ;  /* 0x00000005020079a6 */ /* 0x001fe2000c12f306 */
[----:B------:R-:W-:Y:S05]  /*2190*/  EXIT ;  /* 0x000000000000794d */ /* 0x000fea0003800000 */
        .weak           $__internal_1_$__cuda_sm3x_div_rn_noftz_f32_slowpath
        .type           $__internal_1_$__cuda_sm3x_div_rn_noftz_f32_slowpath,@function
        .size           $__internal_1_$__cuda_sm3x_div_rn_noftz_f32_slowpath,(.L_x_78 - $__internal_1_$__cuda_sm3x_div_rn_noftz_f32_slowpath)
$__internal_1_$__cuda_sm3x_div_rn_noftz_f32_slowpath:
[----:B------:R-:W-:Y:S01]  /*21a0*/  SHF.R.U32.HI R4, RZ, 0x17, R23 ;  /* 0x00000017ff047819 */ /* 0x000fe20000011617 */
[----:B------:R-:W-:Y:S01]  /*21b0*/  BSSY.RECONVERGENT B1, `(.L_x_65) ;  /* 0x0000063000017945 */ /* 0x000fe20003800200 */
[----:B------:R-:W-:Y:S02]  /*21c0*/  SHF.R.U32.HI R3, RZ, 0x17, R0 ;  /* 0x00000017ff037819 */ /* 0x000fe40000011600 */
[----:B------:R-:W-:Y:S02]  /*21d0*/  LOP3.LUT R11, R4, 0xff, RZ, 0xc0, !PT ;  /* 0x000000ff040b7812 */ /* 0x000fe400078ec0ff */
[----:B------:R-:W-:Y:S02]  /*21e0*/  LOP3.LUT R6, R3, 0xff, RZ, 0xc0, !PT ;  /* 0x000000ff03067812 */ /* 0x000fe400078ec0ff */
[----:B------:R-:W-:Y:S02]  /*21f0*/  IADD3 R8, PT, PT, R11, -0x1, RZ ;  /* 0xffffffff0b087810 */ /* 0x000fe40007ffe0ff */
[----:B------:R-:W-:-:S02]  /*2200*/  IADD3 R5, PT, PT, R6, -0x1, RZ ;  /* 0xffffffff06057810 */ /* 0x000fc40007ffe0ff */
[----:B------:R-:W-:Y:S02]  /*2210*/  ISETP.GT.U32.AND P0, PT, R8, 0xfd, PT ;  /* 0x000000fd0800780c */ /* 0x000fe40003f04070 */
[----:B------:R-:W-:Y:S02]  /*2220*/  MOV R3, R0 ;  /* 0x0000000000037202 */ /* 0x000fe40000000f00 */
        /* <DEDUP_REMOVED lines=26> */
.L_x_66:
[----:B------:R-:W-:Y:S01]  /*23d0*/  LEA R0, R11, 0xc0800000, 0x17 ;  /* 0xc08000000b007811 */ /* 0x000fe200078eb8ff */
[----:B------:R-:W-:Y:S01]  /*23e0*/  BSSY.RECONVERGENT B2, `(.L_x_71) ;  /* 0x0000036000027945 */ /* 0x000fe20003800200 */
[----:B------:R-:W-:Y:S02]  /*23f0*/  IADD3 R6, PT, PT, R6, -0x7f, RZ ;  /* 0xffffff8106067810 */ /* 0x000fe40007ffe0ff */
[----:B------:R-:W-:-:S03]  /*2400*/  IADD3 R23, PT, PT, -R0, R23, RZ ;  /* 0x0000001700177210 */ /* 0x000fc60007ffe1ff */
[----:B------:R-:W-:Y:S01]  /*2410*/  IMAD R0, R6, -0x800000, R3 ;  /* 0xff80000006007824 */ /* 0x000fe200078e0203 */
[----:B------:R-:W0:Y:S01]  /*2420*/  MUFU.RCP R5, R23 ;  /* 0x0000001700057308 */ /* 0x000e220000001000 */
[----:B------:R-:W-:-:S04]  /*2430*/  FADD.FTZ R9, -R23, -RZ ;  /* 0x800000ff17097221 */ /* 0x000fc80000010100 */
[----:B0-----:R-:W-:-:S04]  /*2440*/  FFMA R8, R5, R9, 1 ;  /* 0x3f80000005087423 */ /* 0x001fc80000000009 */
[----:B------:R-:W-:Y:S01]  /*2450*/  FFMA R10, R5, R8, R5 ;  /* 0x00000008050a7223 */ /* 0x000fe20000000005 */
[----:B------:R-:W-:-:S03]  /*2460*/  IADD3 R5, PT, PT, R6, 0x7f, -R11 ;  /* 0x0000007f06057810 */ /* 0x000fc60007ffe80b */
[----:B------:R-:W-:Y:S01]  /*2470*/  FFMA R3, R0, R10, RZ ;  /* 0x0000000a00037223 */ /* 0x000fe200000000ff */
[----:B------:R-:W-:-:S03]  /*2480*/  IADD3 R5, PT, PT, R5, R4, RZ ;  /* 0x0000000405057210 */ /* 0x000fc60007ffe0ff */
        /* <DEDUP_REMOVED lines=39> */
.L_x_73:
[----:B------:R-:W-:-:S04]  /*2700*/  LOP3.LUT R0, R0, 0x80000000, RZ, 0xc0, !PT ;  /* 0x8000000000007812 */ /* 0x000fc800078ec0ff */
[----:B------:R-:W-:Y:S01]  /*2710*/  LOP3.LUT R0, R0, 0x7f800000, RZ, 0xfc, !PT ;  /* 0x7f80000000007812 */ /* 0x000fe200078efcff */
[----:B------:R-:W-:Y:S06]  /*2720*/  BRA `(.L_x_74) ;  /* 0x0000000000047947 */ /* 0x000fec0003800000 */
.L_x_72:
[----:B------:R-:W-:-:S07]  /*2730*/  LEA R0, R5, R0, 0x17 ;  /* 0x0000000005007211 */ /* 0x000fce00078eb8ff */
.L_x_74:
[----:B------:R-:W-:Y:S05]  /*2740*/  BSYNC.RECONVERGENT B2 ;  /* 0x0000000000027941 */ /* 0x000fea0003800200 */
.L_x_71:
[----:B------:R-:W-:Y:S05]  /*2750*/  BRA `(.L_x_75) ;  /* 0x0000000000207947 */ /* 0x000fea0003800000 */
.L_x_70:
[----:B------:R-:W-:-:S04]  /*2760*/  LOP3.LUT R0, R23, 0x80000000, R3, 0x48, !PT ;  /* 0x8000000017007812 */ /* 0x000fc800078e4803 */
[----:B------:R-:W-:Y:S01]  /*2770*/  LOP3.LUT R0, R0, 0x7f800000, RZ, 0xfc, !PT ;  /* 0x7f80000000007812 */ /* 0x000fe200078efcff */
[----:B------:R-:W-:Y:S06]  /*2780*/  BRA `(.L_x_75) ;  /* 0x0000000000147947 */ /* 0x000fec0003800000 */
.L_x_69:
[----:B------:R-:W-:Y:S01]  /*2790*/  LOP3.LUT R0, R23, 0x80000000, R3, 0x48, !PT ;  /* 0x8000000017007812 */ /* 0x000fe200078e4803 */
[----:B------:R-:W-:Y:S06]  /*27a0*/  BRA `(.L_x_75) ;  /* 0x00000000000c7947 */ /* 0x000fec0003800000 */
.L_x_68:
[----:B------:R-:W0:Y:S01]  /*27b0*/  MUFU.RSQ R0, -QNAN ;  /* 0xffc0000000007908 */ /* 0x000e220000001400 */
[----:B------:R-:W-:Y:S05]  /*27c0*/  BRA `(.L_x_75) ;  /* 0x0000000000047947 */ /* 0x000fea0003800000 */
.L_x_67:
[----:B------:R-:W-:-:S07]  /*27d0*/  FADD.FTZ R0, R0, R23 ;  /* 0x0000001700007221 */ /* 0x000fce0000010000 */
.L_x_75:
[----:B------:R-:W-:Y:S05]  /*27e0*/  BSYNC.RECONVERGENT B1 ;  /* 0x0000000000017941 */ /* 0x000fea0003800200 */
.L_x_65:
[----:B------:R-:W-:-:S04]  /*27f0*/  HFMA2 R3, -RZ, RZ, 0, 0 ;  /* 0x00000000ff037431 */ /* 0x000fc800000001ff */
[----:B0-----:R-:W-:Y:S05]  /*2800*/  RET.REL.NODEC R2 `(_Z18SoftMaxLossForwardPKfPKiS0_S0_S2_fibPf) ;  /* 0xffffffd402fc7950 */ /* 0x001fea0003c3ffff */
.L_x_76:
        /* <DEDUP_REMOVED lines=15> */
.L_x_78:


//--------------------- .nv.shared.reserved.0     --------------------------
	.section	.nv.shared.reserved.0,"aw",@nobits
	.weak		__nv_reservedSMEM_offset_0_alias
	.size		__nv_reservedSMEM_offset_0_alias, 0, 64
	.other		__nv_reservedSMEM_offset_0_alias,@"STO_CUDA_RESERVED_SHARED STV_DEFAULT"
__nv_reservedSMEM_offset_0_alias:
	.zero		0
	.zero		64


//--------------------- .nv.constant0._Z19SoftMaxLossBackwardPKfPKiS0_S0_S2_ffibPf --------------------------
	.section	.nv.constant0._Z19SoftMaxLossBackwardPKfPKiS0_S0_S2_ffibPf,"a",@progbits
	.sectionflags	@""
	.align	4
.nv.constant0._Z19SoftMaxLossBackwardPKfPKiS0_S0_S2_ffibPf:
	.zero		960


//--------------------- .nv.constant0._Z18SoftMaxLossForwardPKfPKiS0_S0_S2_fibPf --------------------------
	.section	.nv.constant0._Z18SoftMaxLossForwardPKfPKiS0_S0_S2_fibPf,"a",@progbits
	.sectionflags	@""
	.align	4
.nv.constant0._Z18SoftMaxLossForwardPKfPKiS0_S0_S2_fibPf:
	.zero		960


//--------------------- SYMBOLS --------------------------

	.type		.nv.reservedSmem.offset0,@object
	.size		.nv.reservedSmem.offset0,0x4
